	.target	sm_100a

	.elftype	@"ET_EXEC"


//--------------------- .note.nv.tkinfo           --------------------------
	.section	.note.nv.tkinfo,"",@"SHT_NOTE"
	.sectionflags	@"SHF_NOTE_NV_TKINFO"
	.tkinfo
        /*0018*/ 	.word	0x00000002
        /*0030*/ 	.string	""
        /*0030*/ 	.string	"ptxas"
        /*0030*/ 	.string	"Cuda compilation tools, release 13.0, V13.0.88"
        /*0030*/ 	.string	"Build cuda_13.0.r13.0/compiler.36424714_0"
        /*0030*/ 	.string	"-arch sm_100a -m 64 "



//--------------------- .note.nv.cuinfo           --------------------------
	.section	.note.nv.cuinfo,"",@"SHT_NOTE"
	.sectionflags	@"SHF_NOTE_NV_CUINFO"
        /*0018*/ 	.short	0x0002
        /*001a*/ 	.short	0x0064
        /*001c*/ 	.short	0x0082
	.zero		2


//--------------------- .nv.info                  --------------------------
	.section	.nv.info,"",@"SHT_CUDA_INFO"
	.align	4


	//----- nvinfo : EIATTR_REGCOUNT
	.align		4
        /*0000*/ 	.byte	0x04, 0x2f
        /*0002*/ 	.short	(.L_19 - .L_18)
	.align		4
.L_18:
        /*0004*/ 	.word	index@(_ZN7cutlass13device_kernelINS_4gemm6kernel13GemmUniversalIN4cute5tupleIJiiiiEEENS1_10collective13CollectiveMmaINS1_35MainloopSm100TmaUmmaWarpSpecializedILi5ELi2ELi4ENS5_IJNS4_1CILi1EEESB_SB_EEEEENS5_IJNSA_ILi128EEENSA_ILi112EEENSA_ILi64EEEEEENS_6half_tENS5_IJlSB_lEEESI_SJ_NS4_8TiledMMAINS4_8MMA_AtomIJNS4_20SM100_MMA_F16BF16_SSISI_SI_fLi128ELi112ELNS4_4UMMA5MajorE0ELSO_0ELNSN_7ScaleInE0ELSP_0EEEEEENS4_6LayoutISC_NS5_IJNSA_ILi0EEEST_ST_EEEEENS5_IJNS4_10UnderscoreESW_SW_EEEEENS4_13SM90_TMA_LOADENS4_14ComposedLayoutINS4_7SwizzleILi3ELi4ELi3EEENS4_18smem_ptr_flag_bitsILi16EEENSS_INS5_IJNSA_ILi8EEESG_EEENS5_IJSG_SB_EEEEEEEvNS4_8identityESZ_S19_vS1A_EENS_8epilogue10collective18CollectiveEpilogueINS1C_23Sm100TmaWarpSpecializedILi2ELi1ELi112ELb1ELb0EEEJSH_NS5_IJNSS_ISE_SB_EENSS_ISF_SB_EEEEESI_SJ_SI_SJ_NS1C_6fusion15FusionCallbacksIS1G_NS1K_17LinearCombinationISI_fSI_fLNS_15FloatRoundStyleE2EEESH_S1J_JEEENS4_5SM1004TMEM4LOAD26SM100_TMEM_LOAD_32dp32b16xESZ_NS10_INS11_ILi1ELi4ELi3EEES14_NSS_INS5_IJS15_NSA_ILi16EEEEEENS5_IJS1V_SB_EEEEEEENS4_39AutoVectorizingCopyWithAssumedAlignmentILi128EEENS4_14SM90_TMA_STOREES1Z_S21_S21_EEEvvEEEEvNT_6ParamsE)
        /*0008*/ 	.word	0x000000f7


	//----- nvinfo : EIATTR_FRAME_SIZE
	.align		4
.L_19:
        /*000c*/ 	.byte	0x04, 0x11
        /*000e*/ 	.short	(.L_21 - .L_20)
	.align		4
.L_20:
        /*0010*/ 	.word	index@($__internal_2_$__cuda_sm10x_tcgen05_guardrail_trap_unallocated_columns_being_dealloced)
        /*0014*/ 	.word	0x00000000


	//----- nvinfo : EIATTR_FRAME_SIZE
	.align		4
.L_21:
        /*0018*/ 	.byte	0x04, 0x11
        /*001a*/ 	.short	(.L_23 - .L_22)
	.align		4
.L_22:
        /*001c*/ 	.word	index@($__internal_1_$__cuda_sm10x_tcgen05_guardrail_trap_phase_invalid_during_alloc)
        /*0020*/ 	.word	0x00000000


	//----- nvinfo : EIATTR_FRAME_SIZE
	.align		4
.L_23:
        /*0024*/ 	.byte	0x04, 0x11
        /*0026*/ 	.short	(.L_25 - .L_24)
	.align		4
.L_24:
        /*0028*/ 	.word	index@($__internal_0_$__cuda_sm10x_tcgen05_guardrail_trap_col_being_dealloced_not_returned_by_alloc)
        /*002c*/ 	.word	0x00000000


	//----- nvinfo : EIATTR_FRAME_SIZE
	.align		4
.L_25:
        /*0030*/ 	.byte	0x04, 0x11
        /*0032*/ 	.short	(.L_27 - .L_26)
	.align		4
.L_26:
        /*0034*/ 	.word	index@(_ZN7cutlass13device_kernelINS_4gemm6kernel13GemmUniversalIN4cute5tupleIJiiiiEEENS1_10collective13CollectiveMmaINS1_35MainloopSm100TmaUmmaWarpSpecializedILi5ELi2ELi4ENS5_IJNS4_1CILi1EEESB_SB_EEEEENS5_IJNSA_ILi128EEENSA_ILi112EEENSA_ILi64EEEEEENS_6half_tENS5_IJlSB_lEEESI_SJ_NS4_8TiledMMAINS4_8MMA_AtomIJNS4_20SM100_MMA_F16BF16_SSISI_SI_fLi128ELi112ELNS4_4UMMA5MajorE0ELSO_0ELNSN_7ScaleInE0ELSP_0EEEEEENS4_6LayoutISC_NS5_IJNSA_ILi0EEEST_ST_EEEEENS5_IJNS4_10UnderscoreESW_SW_EEEEENS4_13SM90_TMA_LOADENS4_14ComposedLayoutINS4_7SwizzleILi3ELi4ELi3EEENS4_18smem_ptr_flag_bitsILi16EEENSS_INS5_IJNSA_ILi8EEESG_EEENS5_IJSG_SB_EEEEEEEvNS4_8identityESZ_S19_vS1A_EENS_8epilogue10collective18CollectiveEpilogueINS1C_23Sm100TmaWarpSpecializedILi2ELi1ELi112ELb1ELb0EEEJSH_NS5_IJNSS_ISE_SB_EENSS_ISF_SB_EEEEESI_SJ_SI_SJ_NS1C_6fusion15FusionCallbacksIS1G_NS1K_17LinearCombinationISI_fSI_fLNS_15FloatRoundStyleE2EEESH_S1J_JEEENS4_5SM1004TMEM4LOAD26SM100_TMEM_LOAD_32dp32b16xESZ_NS10_INS11_ILi1ELi4ELi3EEES14_NSS_INS5_IJS15_NSA_ILi16EEEEEENS5_IJS1V_SB_EEEEEEENS4_39AutoVectorizingCopyWithAssumedAlignmentILi128EEENS4_14SM90_TMA_STOREES1Z_S21_S21_EEEvvEEEEvNT_6ParamsE)
        /*0038*/ 	.word	0x00000000


	//----- nvinfo : EIATTR_MIN_STACK_SIZE
	.align		4
.L_27:
        /*003c*/ 	.byte	0x04, 0x12
        /*003e*/ 	.short	(.L_29 - .L_28)
	.align		4
.L_28:
        /*0040*/ 	.word	index@(_ZN7cutlass13device_kernelINS_4gemm6kernel13GemmUniversalIN4cute5tupleIJiiiiEEENS1_10collective13CollectiveMmaINS1_35MainloopSm100TmaUmmaWarpSpecializedILi5ELi2ELi4ENS5_IJNS4_1CILi1EEESB_SB_EEEEENS5_IJNSA_ILi128EEENSA_ILi112EEENSA_ILi64EEEEEENS_6half_tENS5_IJlSB_lEEESI_SJ_NS4_8TiledMMAINS4_8MMA_AtomIJNS4_20SM100_MMA_F16BF16_SSISI_SI_fLi128ELi112ELNS4_4UMMA5MajorE0ELSO_0ELNSN_7ScaleInE0ELSP_0EEEEEENS4_6LayoutISC_NS5_IJNSA_ILi0EEEST_ST_EEEEENS5_IJNS4_10UnderscoreESW_SW_EEEEENS4_13SM90_TMA_LOADENS4_14ComposedLayoutINS4_7SwizzleILi3ELi4ELi3EEENS4_18smem_ptr_flag_bitsILi16EEENSS_INS5_IJNSA_ILi8EEESG_EEENS5_IJSG_SB_EEEEEEEvNS4_8identityESZ_S19_vS1A_EENS_8epilogue10collective18CollectiveEpilogueINS1C_23Sm100TmaWarpSpecializedILi2ELi1ELi112ELb1ELb0EEEJSH_NS5_IJNSS_ISE_SB_EENSS_ISF_SB_EEEEESI_SJ_SI_SJ_NS1C_6fusion15FusionCallbacksIS1G_NS1K_17LinearCombinationISI_fSI_fLNS_15FloatRoundStyleE2EEESH_S1J_JEEENS4_5SM1004TMEM4LOAD26SM100_TMEM_LOAD_32dp32b16xESZ_NS10_INS11_ILi1ELi4ELi3EEES14_NSS_INS5_IJS15_NSA_ILi16EEEEEENS5_IJS1V_SB_EEEEEEENS4_39AutoVectorizingCopyWithAssumedAlignmentILi128EEENS4_14SM90_TMA_STOREES1Z_S21_S21_EEEvvEEEEvNT_6ParamsE)
        /*0044*/ 	.word	0x00000000
.L_29:


//--------------------- .nv.compat                --------------------------
	.section	.nv.compat,"",@"SHT_CUDA_COMPAT_INFO"
	.align	4
        /*0000*/ 	.byte	0x02, 0x09, 0x01, 0x00, 0x02, 0x02, 0x02, 0x00, 0x02, 0x05, 0x05, 0x00, 0x03, 0x07, 0x01, 0x01
        /*0010*/ 	.byte	0x02, 0x03, 0x01, 0x00, 0x02, 0x06, 0x01, 0x00, 0x04, 0x0b, 0x08, 0x00, 0x09, 0x00, 0x00, 0x00
        /*0020*/ 	.byte	0x00, 0x00, 0x00, 0x00


//--------------------- .nv.info._ZN7cutlass13device_kernelINS_4gemm6kernel13GemmUniversalIN4cute5tupleIJiiiiEEENS1_10collective13CollectiveMmaINS1_35MainloopSm100TmaUmmaWarpSpecializedILi5ELi2ELi4ENS5_IJNS4_1CILi1EEESB_SB_EEEEENS5_IJNSA_ILi128EEENSA_ILi112EEENSA_ILi64EEEEEENS_6half_tENS5_IJlSB_lEEESI_SJ_NS4_8TiledMMAINS4_8MMA_AtomIJNS4_20SM100_MMA_F16BF16_SSISI_SI_fLi128ELi112ELNS4_4UMMA5MajorE0ELSO_0ELNSN_7ScaleInE0ELSP_0EEEEEENS4_6LayoutISC_NS5_IJNSA_ILi0EEEST_ST_EEEEENS5_IJNS4_10UnderscoreESW_SW_EEEEENS4_13SM90_TMA_LOADENS4_14ComposedLayoutINS4_7SwizzleILi3ELi4ELi3EEENS4_18smem_ptr_flag_bitsILi16EEENSS_INS5_IJNSA_ILi8EEESG_EEENS5_IJSG_SB_EEEEEEEvNS4_8identityESZ_S19_vS1A_EENS_8epilogue10collective18CollectiveEpilogueINS1C_23Sm100TmaWarpSpecializedILi2ELi1ELi112ELb1ELb0EEEJSH_NS5_IJNSS_ISE_SB_EENSS_ISF_SB_EEEEESI_SJ_SI_SJ_NS1C_6fusion15FusionCallbacksIS1G_NS1K_17LinearCombinationISI_fSI_fLNS_15FloatRoundStyleE2EEESH_S1J_JEEENS4_5SM1004TMEM4LOAD26SM100_TMEM_LOAD_32dp32b16xESZ_NS10_INS11_ILi1ELi4ELi3EEES14_NSS_INS5_IJS15_NSA_ILi16EEEEEENS5_IJS1V_SB_EEEEEEENS4_39AutoVectorizingCopyWithAssumedAlignmentILi128EEENS4_14SM90_TMA_STOREES1Z_S21_S21_EEEvvEEEEvNT_6ParamsE --------------------------
	.section	.nv.info._ZN7cutlass13device_kernelINS_4gemm6kernel13GemmUniversalIN4cute5tupleIJiiiiEEENS1_10collective13CollectiveMmaINS1_35MainloopSm100TmaUmmaWarpSpecializedILi5ELi2ELi4ENS5_IJNS4_1CILi1EEESB_SB_EEEEENS5_IJNSA_ILi128EEENSA_ILi112EEENSA_ILi64EEEEEENS_6half_tENS5_IJlSB_lEEESI_SJ_NS4_8TiledMMAINS4_8MMA_AtomIJNS4_20SM100_MMA_F16BF16_SSISI_SI_fLi128ELi112ELNS4_4UMMA5MajorE0ELSO_0ELNSN_7ScaleInE0ELSP_0EEEEEENS4_6LayoutISC_NS5_IJNSA_ILi0EEEST_ST_EEEEENS5_IJNS4_10UnderscoreESW_SW_EEEEENS4_13SM90_TMA_LOADENS4_14ComposedLayoutINS4_7SwizzleILi3ELi4ELi3EEENS4_18smem_ptr_flag_bitsILi16EEENSS_INS5_IJNSA_ILi8EEESG_EEENS5_IJSG_SB_EEEEEEEvNS4_8identityESZ_S19_vS1A_EENS_8epilogue10collective18CollectiveEpilogueINS1C_23Sm100TmaWarpSpecializedILi2ELi1ELi112ELb1ELb0EEEJSH_NS5_IJNSS_ISE_SB_EENSS_ISF_SB_EEEEESI_SJ_SI_SJ_NS1C_6fusion15FusionCallbacksIS1G_NS1K_17LinearCombinationISI_fSI_fLNS_15FloatRoundStyleE2EEESH_S1J_JEEENS4_5SM1004TMEM4LOAD26SM100_TMEM_LOAD_32dp32b16xESZ_NS10_INS11_ILi1ELi4ELi3EEES14_NSS_INS5_IJS15_NSA_ILi16EEEEEENS5_IJS1V_SB_EEEEEEENS4_39AutoVectorizingCopyWithAssumedAlignmentILi128EEENS4_14SM90_TMA_STOREES1Z_S21_S21_EEEvvEEEEvNT_6ParamsE,"",@"SHT_CUDA_INFO"
	.sectionflags	@""
	.align	4


	//----- nvinfo : EIATTR_CUDA_API_VERSION
	.align		4
        /*0000*/ 	.byte	0x04, 0x37
        /*0002*/ 	.short	(.L_31 - .L_30)
.L_30:
        /*0004*/ 	.word	0x00000082


	//----- nvinfo : EIATTR_KPARAM_INFO
	.align		4
.L_31:
        /*0008*/ 	.byte	0x04, 0x17
        /*000a*/ 	.short	(.L_33 - .L_32)
.L_32:
        /*000c*/ 	.word	0x00000000
        /*0010*/ 	.short	0x0000
        /*0012*/ 	.short	0x0000
        /*0014*/ 	.byte	0x00, 0xf0, 0x01, 0x20


	//----- nvinfo : EIATTR_AT_ENTRY_FRAGMENTS
	.align		4
.L_33:
        /*0018*/ 	.byte	0x04, 0x4f
        /*001a*/ 	.short	(.L_35 - .L_34)


	//   ....[0]....
.L_34:
        /*001c*/ 	.word	0x00000006


	//----- nvinfo : EIATTR_RESERVED_SMEM_USED
	.align		4
.L_35:
        /*0020*/ 	.byte	0x01, 0x41
	.zero		2


	//----- nvinfo : EIATTR_SPARSE_MMA_MASK
	.align		4
        /*0024*/ 	.byte	0x03, 0x50
        /*0026*/ 	.short	0x0000


	//----- nvinfo : EIATTR_TCGEN05_1CTA_USED
	.align		4
        /*0028*/ 	.byte	0x01, 0x51
	.zero		2


	//----- nvinfo : EIATTR_MAXREG_COUNT
	.align		4
        /*002c*/ 	.byte	0x03, 0x1b
        /*002e*/ 	.short	0x00ff


	//----- nvinfo : EIATTR_NUM_BARRIERS
	.align		4
        /*0030*/ 	.byte	0x02, 0x4c
        /*0032*/ 	.byte	0x07
	.zero		1


	//----- nvinfo : EIATTR_EXTERNS
	.align		4
        /*0034*/ 	.byte	0x04, 0x0f
        /*0036*/ 	.short	(.L_37 - .L_36)


	//   ....[0]....
	.align		4
.L_36:
        /*0038*/ 	.word	index@(__assertfail)


	//----- nvinfo : EIATTR_MERCURY_ISA_VERSION
	.align		4
.L_37:
        /*003c*/ 	.byte	0x03, 0x5f
        /*003e*/ 	.short	0x0101


	//----- nvinfo : EIATTR_INT_WARP_WIDE_INSTR_OFFSETS
	.align		4
        /*0040*/ 	.byte	0x04, 0x31
        /*0042*/ 	.short	(.L_39 - .L_38)


	//   ....[0]....
.L_38:
        /*0044*/ 	.word	0x00003a60


	//   ....[1]....
        /*0048*/ 	.word	0x00003a90


	//   ....[2]....
        /*004c*/ 	.word	0x00003ab0


	//   ....[3]....
        /*0050*/ 	.word	0x000046b0


	//   ....[4]....
        /*0054*/ 	.word	0x00004750


	//   ....[5]....
        /*0058*/ 	.word	0x000047b0


	//   ....[6]....
        /*005c*/ 	.word	0x00004810


	//   ....[7]....
        /*0060*/ 	.word	0x00004860


	//   ....[8]....
        /*0064*/ 	.word	0x00004880


	//   ....[9]....
        /*0068*/ 	.word	0x00004920


	//   ....[10]....
        /*006c*/ 	.word	0x00004980


	//----- nvinfo : EIATTR_COOP_GROUP_MASK_REGIDS
	.align		4
.L_39:
        /*0070*/ 	.byte	0x04, 0x29
        /*0072*/ 	.short	(.L_41 - .L_40)


	//   ....[0]....
.L_40:
        /*0074*/ 	.word	0xffffffff


	//   ....[1]....
        /*0078*/ 	.word	0xffffffff


	//   ....[2]....
        /*007c*/ 	.word	0xffffffff


	//   ....[3]....
        /*0080*/ 	.word	0xffffffff


	//   ....[4]....
        /*0084*/ 	.word	0xffffffff


	//   ....[5]....
        /*0088*/ 	.word	0xffffffff


	//   ....[6]....
        /*008c*/ 	.word	0xffffffff


	//   ....[7]....
        /*0090*/ 	.word	0xffffffff


	//   ....[8]....
        /*0094*/ 	.word	0xffffffff


	//   ....[9]....
        /*0098*/ 	.word	0xffffffff


	//   ....[10]....
        /*009c*/ 	.word	0xffffffff


	//   ....[11]....
        /*00a0*/ 	.word	0xffffffff


	//   ....[12]....
        /*00a4*/ 	.word	0xffffffff


	//----- nvinfo : EIATTR_COOP_GROUP_INSTR_OFFSETS
	.align		4
.L_41:
        /*00a8*/ 	.byte	0x04, 0x28
        /*00aa*/ 	.short	(.L_43 - .L_42)


	//   ....[0]....
.L_42:
        /*00ac*/ 	.word	0x00000080


	//   ....[1]....
        /*00b0*/ 	.word	0x000004e0


	//   ....[2]....
        /*00b4*/ 	.word	0x00000670


	//   ....[3]....
        /*00b8*/ 	.word	0x000007d0


	//   ....[4]....
        /*00bc*/ 	.word	0x000008d0


	//   ....[5]....
        /*00c0*/ 	.word	0x00000a40


	//   ....[6]....
        /*00c4*/ 	.word	0x00000be0


	//   ....[7]....
        /*00c8*/ 	.word	0x00001d90


	//   ....[8]....
        /*00cc*/ 	.word	0x00002cd0


	//   ....[9]....
        /*00d0*/ 	.word	0x00002ee0


	//   ....[10]....
        /*00d4*/ 	.word	0x00002f10


	//   ....[11]....
        /*00d8*/ 	.word	0x00003940


	//   ....[12]....
        /*00dc*/ 	.word	0x00003b70


	//----- nvinfo : EIATTR_VRC_CTA_INIT_COUNT
	.align		4
.L_43:
        /*00e0*/ 	.byte	0x02, 0x4a
        /*00e2*/ 	.byte	0x80
	.zero		1


	//----- nvinfo : EIATTR_SYSCALL_OFFSETS
	.align		4
        /*00e4*/ 	.byte	0x04, 0x46
        /*00e6*/ 	.short	(.L_45 - .L_44)


	//   ....[0]....
.L_44:
        /*00e8*/ 	.word	0x000054c0


	//   ....[1]....
        /*00ec*/ 	.word	0x000055b0


	//   ....[2]....
        /*00f0*/ 	.word	0x00006200


	//   ....[3]....
        /*00f4*/ 	.word	0x00006370


	//   ....[4]....
        /*00f8*/ 	.word	0x000064e0


	//   ....[5]....
        /*00fc*/ 	.word	0x00006650


	//   ....[6]....
        /*0100*/ 	.word	0x000067c0


	//   ....[7]....
        /*0104*/ 	.word	0x00006930


	//   ....[8]....
        /*0108*/ 	.word	0x00006aa0


	//----- nvinfo : EIATTR_MBARRIER_INSTR_OFFSETS
	.align		4
.L_45:
        /*010c*/ 	.byte	0x04, 0x39
        /*010e*/ 	.short	(.L_47 - .L_46)


	//   ....[0]....
.L_46:
        /*0110*/ 	.word	0x000005c0
        /*0114*/ 	.word	0x000000ff
        /*0118*/ 	.word	0x00000000
        /*011c*/ 	.short	0x0100
        /*011e*/ 	.byte	0x04
	.zero		1


	//   ....[1]....
        /*0120*/ 	.word	0x000005d0
        /*0124*/ 	.word	0x000000ff
        /*0128*/ 	.word	0x00000028
        /*012c*/ 	.short	0x0100
        /*012e*/ 	.byte	0x04
	.zero		1


	//   ....[2]....
        /*0130*/ 	.word	0x000005e0
        /*0134*/ 	.word	0x000000ff
        /*0138*/ 	.word	0x00000008
        /*013c*/ 	.short	0x0100
        /*013e*/ 	.byte	0x04
	.zero		1


	//   ....[3]....
        /*0140*/ 	.word	0x000005f0
        /*0144*/ 	.word	0x000000ff
        /*0148*/ 	.word	0x00000030
        /*014c*/ 	.short	0x0100
        /*014e*/ 	.byte	0x04
	.zero		1


	//   ....[4]....
        /*0150*/ 	.word	0x00000600
        /*0154*/ 	.word	0x000000ff
        /*0158*/ 	.word	0x00000010
        /*015c*/ 	.short	0x0100
        /*015e*/ 	.byte	0x04
	.zero		1


	//   ....[5]....
        /*0160*/ 	.word	0x00000610
        /*0164*/ 	.word	0x000000ff
        /*0168*/ 	.word	0x00000038
        /*016c*/ 	.short	0x0100
        /*016e*/ 	.byte	0x04
	.zero		1


	//   ....[6]....
        /*0170*/ 	.word	0x00000620
        /*0174*/ 	.word	0x000000ff
        /*0178*/ 	.word	0x00000018
        /*017c*/ 	.short	0x0100
        /*017e*/ 	.byte	0x04
	.zero		1


	//   ....[7]....
        /*0180*/ 	.word	0x00000630
        /*0184*/ 	.word	0x000000ff
        /*0188*/ 	.word	0x00000040
        /*018c*/ 	.short	0x0100
        /*018e*/ 	.byte	0x04
	.zero		1


	//   ....[8]....
        /*0190*/ 	.word	0x00000640
        /*0194*/ 	.word	0x000000ff
        /*0198*/ 	.word	0x00000020
        /*019c*/ 	.short	0x0100
        /*019e*/ 	.byte	0x04
	.zero		1


	//   ....[9]....
        /*01a0*/ 	.word	0x00000650
        /*01a4*/ 	.word	0x000000ff
        /*01a8*/ 	.word	0x00000048
        /*01ac*/ 	.short	0x0100
        /*01ae*/ 	.byte	0x04
	.zero		1


	//   ....[10]....
        /*01b0*/ 	.word	0x00000780
        /*01b4*/ 	.word	0x000000ff
        /*01b8*/ 	.word	0x00000050
        /*01bc*/ 	.short	0x0100
        /*01be*/ 	.byte	0x04
	.zero		1


	//   ....[11]....
        /*01c0*/ 	.word	0x00000790
        /*01c4*/ 	.word	0x000000ff
        /*01c8*/ 	.word	0x00000060
        /*01cc*/ 	.short	0x0100
        /*01ce*/ 	.byte	0x04
	.zero		1


	//   ....[12]....
        /*01d0*/ 	.word	0x000007a0
        /*01d4*/ 	.word	0x000000ff
        /*01d8*/ 	.word	0x00000058
        /*01dc*/ 	.short	0x0100
        /*01de*/ 	.byte	0x04
	.zero		1


	//   ....[13]....
        /*01e0*/ 	.word	0x000007b0
        /*01e4*/ 	.word	0x000000ff
        /*01e8*/ 	.word	0x00000068
        /*01ec*/ 	.short	0x0100
        /*01ee*/ 	.byte	0x04
	.zero		1


	//   ....[14]....
        /*01f0*/ 	.word	0x000008a0
        /*01f4*/ 	.word	0x000000ff
        /*01f8*/ 	.word	0x00000070
        /*01fc*/ 	.short	0x0100
        /*01fe*/ 	.byte	0x06
	.zero		1


	//   ....[15]....
        /*0200*/ 	.word	0x000008b0
        /*0204*/ 	.word	0x000000ff
        /*0208*/ 	.word	0x00000078
        /*020c*/ 	.short	0x0100
        /*020e*/ 	.byte	0x06
	.zero		1


	//   ....[16]....
        /*0210*/ 	.word	0x000009f0
        /*0214*/ 	.word	0x000000ff
        /*0218*/ 	.word	0x00000080
        /*021c*/ 	.short	0x0100
        /*021e*/ 	.byte	0x06
	.zero		1


	//   ....[17]....
        /*0220*/ 	.word	0x00000a00
        /*0224*/ 	.word	0x000000ff
        /*0228*/ 	.word	0x00000090
        /*022c*/ 	.short	0x0100
        /*022e*/ 	.byte	0x06
	.zero		1


	//   ....[18]....
        /*0230*/ 	.word	0x00000a10
        /*0234*/ 	.word	0x000000ff
        /*0238*/ 	.word	0x00000088
        /*023c*/ 	.short	0x0100
        /*023e*/ 	.byte	0x06
	.zero		1


	//   ....[19]....
        /*0240*/ 	.word	0x00000a20
        /*0244*/ 	.word	0x000000ff
        /*0248*/ 	.word	0x00000098
        /*024c*/ 	.short	0x0100
        /*024e*/ 	.byte	0x06
	.zero		1


	//   ....[20]....
        /*0250*/ 	.word	0x00000b50
        /*0254*/ 	.word	0x000000ff
        /*0258*/ 	.word	0x000000a0
        /*025c*/ 	.short	0x0100
        /*025e*/ 	.byte	0x04
	.zero		1


	//   ....[21]....
        /*0260*/ 	.word	0x00000b60
        /*0264*/ 	.word	0x000000ff
        /*0268*/ 	.word	0x000000c0
        /*026c*/ 	.short	0x0100
        /*026e*/ 	.byte	0x04
	.zero		1


	//   ....[22]....
        /*0270*/ 	.word	0x00000b70
        /*0274*/ 	.word	0x000000ff
        /*0278*/ 	.word	0x000000a8
        /*027c*/ 	.short	0x0100
        /*027e*/ 	.byte	0x04
	.zero		1


	//   ....[23]....
        /*0280*/ 	.word	0x00000b80
        /*0284*/ 	.word	0x000000ff
        /*0288*/ 	.word	0x000000c8
        /*028c*/ 	.short	0x0100
        /*028e*/ 	.byte	0x04
	.zero		1


	//   ....[24]....
        /*0290*/ 	.word	0x00000b90
        /*0294*/ 	.word	0x000000ff
        /*0298*/ 	.word	0x000000b0
        /*029c*/ 	.short	0x0100
        /*029e*/ 	.byte	0x04
	.zero		1


	//   ....[25]....
        /*02a0*/ 	.word	0x00000ba0
        /*02a4*/ 	.word	0x000000ff
        /*02a8*/ 	.word	0x000000d0
        /*02ac*/ 	.short	0x0100
        /*02ae*/ 	.byte	0x04
	.zero		1


	//   ....[26]....
        /*02b0*/ 	.word	0x00000bb0
        /*02b4*/ 	.word	0x000000ff
        /*02b8*/ 	.word	0x000000b8
        /*02bc*/ 	.short	0x0100
        /*02be*/ 	.byte	0x04
	.zero		1


	//   ....[27]....
        /*02c0*/ 	.word	0x00000bc0
        /*02c4*/ 	.word	0x000000ff
        /*02c8*/ 	.word	0x000000d8
        /*02cc*/ 	.short	0x0100
        /*02ce*/ 	.byte	0x04
	.zero		1


	//   ....[28]....
        /*02d0*/ 	.word	0x00000cd0
        /*02d4*/ 	.word	0x000000ff
        /*02d8*/ 	.word	0x000000e0
        /*02dc*/ 	.short	0x0100
        /*02de*/ 	.byte	0x04
	.zero		1


	//   ....[29]....
        /*02e0*/ 	.word	0x00000ce0
        /*02e4*/ 	.word	0x000000ff
        /*02e8*/ 	.word	0x000000f0
        /*02ec*/ 	.short	0x0100
        /*02ee*/ 	.byte	0x04
	.zero		1


	//   ....[30]....
        /*02f0*/ 	.word	0x00000cf0
        /*02f4*/ 	.word	0x000000ff
        /*02f8*/ 	.word	0x000000e8
        /*02fc*/ 	.short	0x0100
        /*02fe*/ 	.byte	0x04
	.zero		1


	//   ....[31]....
        /*0300*/ 	.word	0x00000d00
        /*0304*/ 	.word	0x000000ff
        /*0308*/ 	.word	0x000000f8
        /*030c*/ 	.short	0x0100
        /*030e*/ 	.byte	0x04
	.zero		1


	//   ....[32]....
        /*0310*/ 	.word	0x000016b0
        /*0314*/ 	.word	0x00000000
        /*0318*/ 	.word	0x000000f0
        /*031c*/ 	.short	0x010a
        /*031e*/ 	.byte	0xff
	.zero		1


	//   ....[33]....
        /*0320*/ 	.word	0x000016e0
        /*0324*/ 	.word	0x00000000
        /*0328*/ 	.word	0x000000e0
        /*032c*/ 	.short	0x0101
        /*032e*/ 	.byte	0xff
	.zero		1


	//   ....[34]....
        /*0330*/ 	.word	0x000017b0
        /*0334*/ 	.word	0x000000ff
        /*0338*/ 	.word	0x00000028
        /*033c*/ 	.short	0x010a
        /*033e*/ 	.byte	0x05
	.zero		1


	//   ....[35]....
        /*0340*/ 	.word	0x00001830
        /*0344*/ 	.word	0x000000ff
        /*0348*/ 	.word	0x00000028
        /*034c*/ 	.short	0x010a
        /*034e*/ 	.byte	0x21
	.zero		1


	//   ....[36]....
        /*0350*/ 	.word	0x00001980
        /*0354*/ 	.word	0x000000ff
        /*0358*/ 	.word	0x00000028
        /*035c*/ 	.short	0x010a
        /*035e*/ 	.byte	0x08
	.zero		1


	//   ....[37]....
        /*0360*/ 	.word	0x00001a90
        /*0364*/ 	.word	0x000000ff
        /*0368*/ 	.word	0x00000078
        /*036c*/ 	.short	0x0101
        /*036e*/ 	.byte	0x04
	.zero		1


	//   ....[38]....
        /*0370*/ 	.word	0x00001ab0
        /*0374*/ 	.word	0x000000ff
        /*0378*/ 	.word	0x00000028
        /*037c*/ 	.short	0x010a
        /*037e*/ 	.byte	0x05
	.zero		1


	//   ....[39]....
        /*0380*/ 	.word	0x00001b30
        /*0384*/ 	.word	0x000000ff
        /*0388*/ 	.word	0x00000028
        /*038c*/ 	.short	0x010a
        /*038e*/ 	.byte	0x11
	.zero		1


	//   ....[40]....
        /*0390*/ 	.word	0x00001c80
        /*0394*/ 	.word	0x000000ff
        /*0398*/ 	.word	0x00000028
        /*039c*/ 	.short	0x010a
        /*039e*/ 	.byte	0x07
	.zero		1


	//   ....[41]....
        /*03a0*/ 	.word	0x00001dc0
        /*03a4*/ 	.word	0x00000003
        /*03a8*/ 	.word	0x00000080
        /*03ac*/ 	.short	0x010a
        /*03ae*/ 	.byte	0xff
	.zero		1


	//   ....[42]....
        /*03b0*/ 	.word	0x00001f10
        /*03b4*/ 	.word	0x00000000
        /*03b8*/ 	.word	0x00000000
        /*03bc*/ 	.short	0x0101
        /*03be*/ 	.byte	0xff
	.zero		1


	//   ....[43]....
        /*03c0*/ 	.word	0x000024b0
        /*03c4*/ 	.word	0x000000ff
        /*03c8*/ 	.word	0x00000000
        /*03cc*/ 	.short	0x010a
        /*03ce*/ 	.byte	0x04
	.zero		1


	//   ....[44]....
        /*03d0*/ 	.word	0x00002540
        /*03d4*/ 	.word	0x000000ff
        /*03d8*/ 	.word	0x00000000
        /*03dc*/ 	.short	0x010a
        /*03de*/ 	.byte	0x05
	.zero		1


	//   ....[45]....
        /*03e0*/ 	.word	0x000025d0
        /*03e4*/ 	.word	0x000000ff
        /*03e8*/ 	.word	0x00000000
        /*03ec*/ 	.short	0x010a
        /*03ee*/ 	.byte	0x05
	.zero		1


	//   ....[46]....
        /*03f0*/ 	.word	0x00002660
        /*03f4*/ 	.word	0x000000ff
        /*03f8*/ 	.word	0x00000000
        /*03fc*/ 	.short	0x010a
        /*03fe*/ 	.byte	0x05
	.zero		1


	//   ....[47]....
        /*0400*/ 	.word	0x00002700
        /*0404*/ 	.word	0x00000000
        /*0408*/ 	.word	0x00000000
        /*040c*/ 	.short	0x010a
        /*040e*/ 	.byte	0xff
	.zero		1


	//   ....[48]....
        /*0410*/ 	.word	0x00002820
        /*0414*/ 	.word	0x00000002
        /*0418*/ 	.word	0x000000e0
        /*041c*/ 	.short	0x010a
        /*041e*/ 	.byte	0xff
	.zero		1


	//   ....[49]....
        /*0420*/ 	.word	0x00002890
        /*0424*/ 	.word	0x00000002
        /*0428*/ 	.word	0x00000000
        /*042c*/ 	.short	0x0101
        /*042e*/ 	.byte	0xff
	.zero		1


	//   ....[50]....
        /*0430*/ 	.word	0x000028b0
        /*0434*/ 	.word	0x000000ff
        /*0438*/ 	.word	0x00000090
        /*043c*/ 	.short	0x010a
        /*043e*/ 	.byte	0x04
	.zero		1


	//   ....[51]....
        /*0440*/ 	.word	0x000029d0
        /*0444*/ 	.word	0x00000002
        /*0448*/ 	.word	0x00000080
        /*044c*/ 	.short	0x010a
        /*044e*/ 	.byte	0xff
	.zero		1


	//   ....[52]....
        /*0450*/ 	.word	0x00002ad0
        /*0454*/ 	.word	0x00000002
        /*0458*/ 	.word	0x00000000
        /*045c*/ 	.short	0x0101
        /*045e*/ 	.byte	0xff
	.zero		1


	//   ....[53]....
        /*0460*/ 	.word	0x00002b60
        /*0464*/ 	.word	0x000000ff
        /*0468*/ 	.word	0x00000090
        /*046c*/ 	.short	0x0106
        /*046e*/ 	.byte	0x04
	.zero		1


	//   ....[54]....
        /*0470*/ 	.word	0x00002b80
        /*0474*/ 	.word	0x000000ff
        /*0478*/ 	.word	0x00000090
        /*047c*/ 	.short	0x010a
        /*047e*/ 	.byte	0x04
	.zero		1


	//   ....[55]....
        /*0480*/ 	.word	0x00002c10
        /*0484*/ 	.word	0x000000ff
        /*0488*/ 	.word	0x00000090
        /*048c*/ 	.short	0x0106
        /*048e*/ 	.byte	0x06
	.zero		1


	//   ....[56]....
        /*0490*/ 	.word	0x00002c50
        /*0494*/ 	.word	0x00000000
        /*0498*/ 	.word	0x00000090
        /*049c*/ 	.short	0x010a
        /*049e*/ 	.byte	0xff
	.zero		1


	//   ....[57]....
        /*04a0*/ 	.word	0x00003190
        /*04a4*/ 	.word	0x00000000
        /*04a8*/ 	.word	0x00000080
        /*04ac*/ 	.short	0x010a
        /*04ae*/ 	.byte	0xff
	.zero		1


	//   ....[58]....
        /*04b0*/ 	.word	0x000032a0
        /*04b4*/ 	.word	0x00000003
        /*04b8*/ 	.word	0x00000000
        /*04bc*/ 	.short	0x0101
        /*04be*/ 	.byte	0xff
	.zero		1


	//   ....[59]....
        /*04c0*/ 	.word	0x000032b0
        /*04c4*/ 	.word	0x000000ff
        /*04c8*/ 	.word	0x00000000
        /*04cc*/ 	.short	0x010a
        /*04ce*/ 	.byte	0x05
	.zero		1


	//   ....[60]....
        /*04d0*/ 	.word	0x000032c0
        /*04d4*/ 	.word	0x000000ff
        /*04d8*/ 	.word	0x000000c0
        /*04dc*/ 	.short	0x010a
        /*04de*/ 	.byte	0x1d
	.zero		1


	//   ....[61]....
        /*04e0*/ 	.word	0x00003390
        /*04e4*/ 	.word	0x000000ff
        /*04e8*/ 	.word	0x00000000
        /*04ec*/ 	.short	0x010a
        /*04ee*/ 	.byte	0x07
	.zero		1


	//   ....[62]....
        /*04f0*/ 	.word	0x000034d0
        /*04f4*/ 	.word	0x000000ff
        /*04f8*/ 	.word	0x00000000
        /*04fc*/ 	.short	0x010a
        /*04fe*/ 	.byte	0x06
	.zero		1


	//   ....[63]....
        /*0500*/ 	.word	0x00003770
        /*0504*/ 	.word	0x000000ff
        /*0508*/ 	.word	0x00000000
        /*050c*/ 	.short	0x010a
        /*050e*/ 	.byte	0x04
	.zero		1


	//   ....[64]....
        /*0510*/ 	.word	0x00003800
        /*0514*/ 	.word	0x000000ff
        /*0518*/ 	.word	0x00000000
        /*051c*/ 	.short	0x010a
        /*051e*/ 	.byte	0x05
	.zero		1


	//   ....[65]....
        /*0520*/ 	.word	0x00003890
        /*0524*/ 	.word	0x000000ff
        /*0528*/ 	.word	0x00000000
        /*052c*/ 	.short	0x010a
        /*052e*/ 	.byte	0x05
	.zero		1


	//   ....[66]....
        /*0530*/ 	.word	0x00003920
        /*0534*/ 	.word	0x000000ff
        /*0538*/ 	.word	0x00000000
        /*053c*/ 	.short	0x010a
        /*053e*/ 	.byte	0x04
	.zero		1


	//   ....[67]....
        /*0540*/ 	.word	0x00003df0
        /*0544*/ 	.word	0x00000003
        /*0548*/ 	.word	0x00000080
        /*054c*/ 	.short	0x010a
        /*054e*/ 	.byte	0xff
	.zero		1


	//   ....[68]....
        /*0550*/ 	.word	0x00003f60
        /*0554*/ 	.word	0x00000000
        /*0558*/ 	.word	0x00000000
        /*055c*/ 	.short	0x0101
        /*055e*/ 	.byte	0xff
	.zero		1


	//   ....[69]....
        /*0560*/ 	.word	0x00004410
        /*0564*/ 	.word	0x000000ff
        /*0568*/ 	.word	0x00000078
        /*056c*/ 	.short	0x010a
        /*056e*/ 	.byte	0x06
	.zero		1


	//   ....[70]....
        /*0570*/ 	.word	0x000045e0
        /*0574*/ 	.word	0x000000ff
        /*0578*/ 	.word	0x00000060
        /*057c*/ 	.short	0x010a
        /*057e*/ 	.byte	0x05
	.zero		1


	//   ....[71]....
        /*0580*/ 	.word	0x000049c0
        /*0584*/ 	.word	0x000000ff
        /*0588*/ 	.word	0x00000050
        /*058c*/ 	.short	0x010b
        /*058e*/ 	.byte	0x05
	.zero		1


	//   ....[72]....
        /*0590*/ 	.word	0x000049d0
        /*0594*/ 	.word	0x000000ff
        /*0598*/ 	.word	0x00000000
        /*059c*/ 	.short	0x0101
        /*059e*/ 	.byte	0x04
	.zero		1


	//   ....[73]....
        /*05a0*/ 	.word	0x00004a20
        /*05a4*/ 	.word	0x000000ff
        /*05a8*/ 	.word	0x00000000
        /*05ac*/ 	.short	0x010a
        /*05ae*/ 	.byte	0x04
	.zero		1


	//   ....[74]....
        /*05b0*/ 	.word	0x00004ac0
        /*05b4*/ 	.word	0x00000000
        /*05b8*/ 	.word	0x00000000
        /*05bc*/ 	.short	0x010a
        /*05be*/ 	.byte	0xff
	.zero		1


	//   ....[75]....
        /*05c0*/ 	.word	0x00004d20
        /*05c4*/ 	.word	0x000000ff
        /*05c8*/ 	.word	0x00000080
        /*05cc*/ 	.short	0x010a
        /*05ce*/ 	.byte	0x04
	.zero		1


	//   ....[76]....
        /*05d0*/ 	.word	0x00004df0
        /*05d4*/ 	.word	0x000000ff
        /*05d8*/ 	.word	0x00000000
        /*05dc*/ 	.short	0x0101
        /*05de*/ 	.byte	0x04
	.zero		1


	//   ....[77]....
        /*05e0*/ 	.word	0x00005a20
        /*05e4*/ 	.word	0x00000000
        /*05e8*/ 	.word	0x00000050
        /*05ec*/ 	.short	0x010a
        /*05ee*/ 	.byte	0xff
	.zero		1


	//   ....[78]....
        /*05f0*/ 	.word	0x00005b20
        /*05f4*/ 	.word	0x00000012
        /*05f8*/ 	.word	0x000000a0
        /*05fc*/ 	.short	0x010a
        /*05fe*/ 	.byte	0xff
	.zero		1


	//   ....[79]....
        /*0600*/ 	.word	0x00005d40
        /*0604*/ 	.word	0x00000000
        /*0608*/ 	.word	0x00000050
        /*060c*/ 	.short	0x010a
        /*060e*/ 	.byte	0xff
	.zero		1


	//   ....[80]....
        /*0610*/ 	.word	0x000060e0
        /*0614*/ 	.word	0x00000012
        /*0618*/ 	.word	0x000000a0
        /*061c*/ 	.short	0x010a
        /*061e*/ 	.byte	0xff
	.zero		1


	//   ....[81]....
        /*0620*/ 	.word	0x00006c90
        /*0624*/ 	.word	0x000000ff
        /*0628*/ 	.word	0x00000000
        /*062c*/ 	.short	0x0101
        /*062e*/ 	.byte	0x04
	.zero		1


	//   ....[82]....
        /*0630*/ 	.word	0x00008a00
        /*0634*/ 	.word	0x00000000
        /*0638*/ 	.word	0x00000000
        /*063c*/ 	.short	0x0101
        /*063e*/ 	.byte	0xff
	.zero		1


	//   ....[83]....
        /*0640*/ 	.word	0x00008c80
        /*0644*/ 	.word	0x00000000
        /*0648*/ 	.word	0x000000f0
        /*064c*/ 	.short	0x010a
        /*064e*/ 	.byte	0xff
	.zero		1


	//   ....[84]....
        /*0650*/ 	.word	0x00008ce0
        /*0654*/ 	.word	0x00000000
        /*0658*/ 	.word	0x00000028
        /*065c*/ 	.short	0x010a
        /*065e*/ 	.byte	0xff
	.zero		1


	//   ....[85]....
        /*0660*/ 	.word	0x00008d40
        /*0664*/ 	.word	0x00000000
        /*0668*/ 	.word	0x00000028
        /*066c*/ 	.short	0x010a
        /*066e*/ 	.byte	0xff
	.zero		1


	//   ....[86]....
        /*0670*/ 	.word	0x00008d90
        /*0674*/ 	.word	0x00000003
        /*0678*/ 	.word	0x00000080
        /*067c*/ 	.short	0x010a
        /*067e*/ 	.byte	0xff
	.zero		1


	//   ....[87]....
        /*0680*/ 	.word	0x00008df0
        /*0684*/ 	.word	0x00000000
        /*0688*/ 	.word	0x00000000
        /*068c*/ 	.short	0x010a
        /*068e*/ 	.byte	0xff
	.zero		1


	//   ....[88]....
        /*0690*/ 	.word	0x00008e50
        /*0694*/ 	.word	0x00000000
        /*0698*/ 	.word	0x00000000
        /*069c*/ 	.short	0x010a
        /*069e*/ 	.byte	0xff
	.zero		1


	//   ....[89]....
        /*06a0*/ 	.word	0x00008eb0
        /*06a4*/ 	.word	0x00000000
        /*06a8*/ 	.word	0x00000000
        /*06ac*/ 	.short	0x010a
        /*06ae*/ 	.byte	0xff
	.zero		1


	//   ....[90]....
        /*06b0*/ 	.word	0x00008f10
        /*06b4*/ 	.word	0x00000000
        /*06b8*/ 	.word	0x00000000
        /*06bc*/ 	.short	0x010a
        /*06be*/ 	.byte	0xff
	.zero		1


	//   ....[91]....
        /*06c0*/ 	.word	0x00008f60
        /*06c4*/ 	.word	0x00000002
        /*06c8*/ 	.word	0x000000e0
        /*06cc*/ 	.short	0x010a
        /*06ce*/ 	.byte	0xff
	.zero		1


	//   ....[92]....
        /*06d0*/ 	.word	0x00008fc0
        /*06d4*/ 	.word	0x00000002
        /*06d8*/ 	.word	0x00000090
        /*06dc*/ 	.short	0x010a
        /*06de*/ 	.byte	0xff
	.zero		1


	//   ....[93]....
        /*06e0*/ 	.word	0x00009010
        /*06e4*/ 	.word	0x00000002
        /*06e8*/ 	.word	0x00000080
        /*06ec*/ 	.short	0x010a
        /*06ee*/ 	.byte	0xff
	.zero		1


	//   ....[94]....
        /*06f0*/ 	.word	0x00009070
        /*06f4*/ 	.word	0x00000000
        /*06f8*/ 	.word	0x00000090
        /*06fc*/ 	.short	0x010a
        /*06fe*/ 	.byte	0xff
	.zero		1


	//   ....[95]....
        /*0700*/ 	.word	0x000090c0
        /*0704*/ 	.word	0x00000000
        /*0708*/ 	.word	0x00000080
        /*070c*/ 	.short	0x010a
        /*070e*/ 	.byte	0xff
	.zero		1


	//   ....[96]....
        /*0710*/ 	.word	0x00009120
        /*0714*/ 	.word	0x00000002
        /*0718*/ 	.word	0x000000c0
        /*071c*/ 	.short	0x010a
        /*071e*/ 	.byte	0xff
	.zero		1


	//   ....[97]....
        /*0720*/ 	.word	0x00009180
        /*0724*/ 	.word	0x00000000
        /*0728*/ 	.word	0x00000000
        /*072c*/ 	.short	0x010a
        /*072e*/ 	.byte	0xff
	.zero		1


	//   ....[98]....
        /*0730*/ 	.word	0x000091e0
        /*0734*/ 	.word	0x00000000
        /*0738*/ 	.word	0x00000000
        /*073c*/ 	.short	0x010a
        /*073e*/ 	.byte	0xff
	.zero		1


	//   ....[99]....
        /*0740*/ 	.word	0x00009240
        /*0744*/ 	.word	0x00000000
        /*0748*/ 	.word	0x00000000
        /*074c*/ 	.short	0x010a
        /*074e*/ 	.byte	0xff
	.zero		1


	//   ....[100]....
        /*0750*/ 	.word	0x000092a0
        /*0754*/ 	.word	0x00000000
        /*0758*/ 	.word	0x00000000
        /*075c*/ 	.short	0x010a
        /*075e*/ 	.byte	0xff
	.zero		1


	//   ....[101]....
        /*0760*/ 	.word	0x00009300
        /*0764*/ 	.word	0x00000000
        /*0768*/ 	.word	0x00000000
        /*076c*/ 	.short	0x010a
        /*076e*/ 	.byte	0xff
	.zero		1


	//   ....[102]....
        /*0770*/ 	.word	0x00009350
        /*0774*/ 	.word	0x00000003
        /*0778*/ 	.word	0x00000080
        /*077c*/ 	.short	0x010a
        /*077e*/ 	.byte	0xff
	.zero		1


	//   ....[103]....
        /*0780*/ 	.word	0x000093b0
        /*0784*/ 	.word	0x00000000
        /*0788*/ 	.word	0x00000078
        /*078c*/ 	.short	0x010a
        /*078e*/ 	.byte	0xff
	.zero		1


	//   ....[104]....
        /*0790*/ 	.word	0x00009410
        /*0794*/ 	.word	0x00000002
        /*0798*/ 	.word	0x00000060
        /*079c*/ 	.short	0x010a
        /*079e*/ 	.byte	0xff
	.zero		1


	//   ....[105]....
        /*07a0*/ 	.word	0x00009470
        /*07a4*/ 	.word	0x00000000
        /*07a8*/ 	.word	0x00000000
        /*07ac*/ 	.short	0x010a
        /*07ae*/ 	.byte	0xff
	.zero		1


	//   ....[106]....
        /*07b0*/ 	.word	0x000094d0
        /*07b4*/ 	.word	0x00000000
        /*07b8*/ 	.word	0x00000080
        /*07bc*/ 	.short	0x010a
        /*07be*/ 	.byte	0xff
	.zero		1


	//   ....[107]....
        /*07c0*/ 	.word	0x00009520
        /*07c4*/ 	.word	0x00000000
        /*07c8*/ 	.word	0x00000050
        /*07cc*/ 	.short	0x010a
        /*07ce*/ 	.byte	0xff
	.zero		1


	//   ....[108]....
        /*07d0*/ 	.word	0x00009570
        /*07d4*/ 	.word	0x00000012
        /*07d8*/ 	.word	0x000000a0
        /*07dc*/ 	.short	0x010a
        /*07de*/ 	.byte	0xff
	.zero		1


	//----- nvinfo : EIATTR_NUM_MBARRIERS
	.align		4
.L_47:
        /*07e0*/ 	.byte	0x03, 0x38
        /*07e2*/ 	.short	0x0020


	//----- nvinfo : EIATTR_EXIT_INSTR_OFFSETS
	.align		4
        /*07e4*/ 	.byte	0x04, 0x1c
        /*07e6*/ 	.short	(.L_49 - .L_48)


	//   ....[0]....
.L_48:
        /*07e8*/ 	.word	0x00002730


	//   ....[1]....
        /*07ec*/ 	.word	0x00002c20


	//   ....[2]....
        /*07f0*/ 	.word	0x00002c80


	//   ....[3]....
        /*07f4*/ 	.word	0x00003b80


	//   ....[4]....
        /*07f8*/ 	.word	0x00004af0


	//   ....[5]....
        /*07fc*/ 	.word	0x00004b30


	//   ....[6]....
        /*0800*/ 	.word	0x00008b90


	//   ....[7]....
        /*0804*/ 	.word	0x00008c10


	//   ....[8]....
        /*0808*/ 	.word	0x00008c40


	//   ....[9]....
        /*080c*/ 	.word	0x00008c70


	//----- nvinfo : EIATTR_MAX_THREADS
	.align		4
.L_49:
        /*0810*/ 	.byte	0x04, 0x05
        /*0812*/ 	.short	(.L_51 - .L_50)
.L_50:
        /*0814*/ 	.word	0x00000100
        /*0818*/ 	.word	0x00000001
        /*081c*/ 	.word	0x00000001


	//----- nvinfo : EIATTR_CRS_STACK_SIZE
	.align		4
.L_51:
        /*0820*/ 	.byte	0x04, 0x1e
        /*0822*/ 	.short	(.L_53 - .L_52)
.L_52:
        /*0824*/ 	.word	0x00000000


	//----- nvinfo : EIATTR_CBANK_PARAM_SIZE
	.align		4
.L_53:
        /*0828*/ 	.byte	0x03, 0x19
        /*082a*/ 	.short	0x0800


	//----- nvinfo : EIATTR_PARAM_CBANK
	.align		4
        /*082c*/ 	.byte	0x04, 0x0a
        /*082e*/ 	.short	(.L_55 - .L_54)
	.align		4
.L_54:
        /*0830*/ 	.word	index@(.nv.constant0._ZN7cutlass13device_kernelINS_4gemm6kernel13GemmUniversalIN4cute5tupleIJiiiiEEENS1_10collective13CollectiveMmaINS1_35MainloopSm100TmaUmmaWarpSpecializedILi5ELi2ELi4ENS5_IJNS4_1CILi1EEESB_SB_EEEEENS5_IJNSA_ILi128EEENSA_ILi112EEENSA_ILi64EEEEEENS_6half_tENS5_IJlSB_lEEESI_SJ_NS4_8TiledMMAINS4_8MMA_AtomIJNS4_20SM100_MMA_F16BF16_SSISI_SI_fLi128ELi112ELNS4_4UMMA5MajorE0ELSO_0ELNSN_7ScaleInE0ELSP_0EEEEEENS4_6LayoutISC_NS5_IJNSA_ILi0EEEST_ST_EEEEENS5_IJNS4_10UnderscoreESW_SW_EEEEENS4_13SM90_TMA_LOADENS4_14ComposedLayoutINS4_7SwizzleILi3ELi4ELi3EEENS4_18smem_ptr_flag_bitsILi16EEENSS_INS5_IJNSA_ILi8EEESG_EEENS5_IJSG_SB_EEEEEEEvNS4_8identityESZ_S19_vS1A_EENS_8epilogue10collective18CollectiveEpilogueINS1C_23Sm100TmaWarpSpecializedILi2ELi1ELi112ELb1ELb0EEEJSH_NS5_IJNSS_ISE_SB_EENSS_ISF_SB_EEEEESI_SJ_SI_SJ_NS1C_6fusion15FusionCallbacksIS1G_NS1K_17LinearCombinationISI_fSI_fLNS_15FloatRoundStyleE2EEESH_S1J_JEEENS4_5SM1004TMEM4LOAD26SM100_TMEM_LOAD_32dp32b16xESZ_NS10_INS11_ILi1ELi4ELi3EEES14_NSS_INS5_IJS15_NSA_ILi16EEEEEENS5_IJS1V_SB_EEEEEEENS4_39AutoVectorizingCopyWithAssumedAlignmentILi128EEENS4_14SM90_TMA_STOREES1Z_S21_S21_EEEvvEEEEvNT_6ParamsE)
        /*0834*/ 	.short	0x0380
        /*0836*/ 	.short	0x0800


	//----- nvinfo : EIATTR_SW_WAR
	.align		4
.L_55:
        /*0838*/ 	.byte	0x04, 0x36
        /*083a*/ 	.short	(.L_57 - .L_56)
.L_56:
        /*083c*/ 	.word	0x00000008
.L_57:


//--------------------- .nv.callgraph             --------------------------
	.section	.nv.callgraph,"",@"SHT_CUDA_CALLGRAPH"
	.align	4
	.sectionentsize	8
	.align		4
        /*0000*/ 	.word	0x00000000
	.align		4
        /*0004*/ 	.word	0xffffffff
	.align		4
        /*0008*/ 	.word	index@(_ZN7cutlass13device_kernelINS_4gemm6kernel13GemmUniversalIN4cute5tupleIJiiiiEEENS1_10collective13CollectiveMmaINS1_35MainloopSm100TmaUmmaWarpSpecializedILi5ELi2ELi4ENS5_IJNS4_1CILi1EEESB_SB_EEEEENS5_IJNSA_ILi128EEENSA_ILi112EEENSA_ILi64EEEEEENS_6half_tENS5_IJlSB_lEEESI_SJ_NS4_8TiledMMAINS4_8MMA_AtomIJNS4_20SM100_MMA_F16BF16_SSISI_SI_fLi128ELi112ELNS4_4UMMA5MajorE0ELSO_0ELNSN_7ScaleInE0ELSP_0EEEEEENS4_6LayoutISC_NS5_IJNSA_ILi0EEEST_ST_EEEEENS5_IJNS4_10UnderscoreESW_SW_EEEEENS4_13SM90_TMA_LOADENS4_14ComposedLayoutINS4_7SwizzleILi3ELi4ELi3EEENS4_18smem_ptr_flag_bitsILi16EEENSS_INS5_IJNSA_ILi8EEESG_EEENS5_IJSG_SB_EEEEEEEvNS4_8identityESZ_S19_vS1A_EENS_8epilogue10collective18CollectiveEpilogueINS1C_23Sm100TmaWarpSpecializedILi2ELi1ELi112ELb1ELb0EEEJSH_NS5_IJNSS_ISE_SB_EENSS_ISF_SB_EEEEESI_SJ_SI_SJ_NS1C_6fusion15FusionCallbacksIS1G_NS1K_17LinearCombinationISI_fSI_fLNS_15FloatRoundStyleE2EEESH_S1J_JEEENS4_5SM1004TMEM4LOAD26SM100_TMEM_LOAD_32dp32b16xESZ_NS10_INS11_ILi1ELi4ELi3EEES14_NSS_INS5_IJS15_NSA_ILi16EEEEEENS5_IJS1V_SB_EEEEEEENS4_39AutoVectorizingCopyWithAssumedAlignmentILi128EEENS4_14SM90_TMA_STOREES1Z_S21_S21_EEEvvEEEEvNT_6ParamsE)
	.align		4
        /*000c*/ 	.word	index@(__assertfail)
	.align		4
        /*0010*/ 	.word	0x00000000
	.align		4
        /*0014*/ 	.word	0xfffffffe
	.align		4
        /*0018*/ 	.word	0x00000000
	.align		4
        /*001c*/ 	.word	0xfffffffd
	.align		4
        /*0020*/ 	.word	0x00000000
	.align		4
        /*0024*/ 	.word	0xfffffffc


//--------------------- .nv.constant4             --------------------------
	.section	.nv.constant4,"a",@progbits
	.align	8
	.align		8
.nv.constant4:
        /*0000*/ 	.dword	__assertfail
	.align		8
        /*0008*/ 	.dword	__unnamed_1
	.align		8
        /*0010*/ 	.dword	__unnamed_2
	.align		8
        /*0018*/ 	.dword	_ZN40_INTERNAL_9aa80e5c_4_k_cu_82b6492d_128234cuda3std3__45__cpo5beginE
	.align		8
        /*0020*/ 	.dword	_ZN40_INTERNAL_9aa80e5c_4_k_cu_82b6492d_128234cuda3std3__45__cpo3endE
	.align		8
        /*0028*/ 	.dword	_ZN40_INTERNAL_9aa80e5c_4_k_cu_82b6492d_128234cuda3std3__45__cpo6cbeginE
	.align		8
        /*0030*/ 	.dword	_ZN40_INTERNAL_9aa80e5c_4_k_cu_82b6492d_128234cuda3std3__45__cpo4cendE
	.align		8
        /*0038*/ 	.dword	_ZN40_INTERNAL_9aa80e5c_4_k_cu_82b6492d_128234cuda3std3__442_GLOBAL__N__9aa80e5c_4_k_cu_82b6492d_128236ignoreE
	.align		8
        /*0040*/ 	.dword	_ZN40_INTERNAL_9aa80e5c_4_k_cu_82b6492d_128234cuda3std3__419piecewise_constructE
	.align		8
        /*0048*/ 	.dword	_ZN40_INTERNAL_9aa80e5c_4_k_cu_82b6492d_128234cuda3std3__48in_placeE
	.align		8
        /*0050*/ 	.dword	_ZN40_INTERNAL_9aa80e5c_4_k_cu_82b6492d_128234cuda3std6ranges3__45__cpo4swapE
	.align		8
        /*0058*/ 	.dword	_ZN40_INTERNAL_9aa80e5c_4_k_cu_82b6492d_128234cuda3std6ranges3__45__cpo9iter_moveE
	.align		8
        /*0060*/ 	.dword	_ZN40_INTERNAL_9aa80e5c_4_k_cu_82b6492d_128234cute7productE
	.align		8
        /*0068*/ 	.dword	_ZN40_INTERNAL_9aa80e5c_4_k_cu_82b6492d_128234cute1_E
	.align		8
        /*0070*/ 	.dword	$str$25
	.align		8
        /*0078*/ 	.dword	$str$26
	.align		8
        /*0080*/ 	.dword	$str$27
	.align		8
        /*0088*/ 	.dword	$str$28


//--------------------- .text._ZN7cutlass13device_kernelINS_4gemm6kernel13GemmUniversalIN4cute5tupleIJiiiiEEENS1_10collective13CollectiveMmaINS1_35MainloopSm100TmaUmmaWarpSpecializedILi5ELi2ELi4ENS5_IJNS4_1CILi1EEESB_SB_EEEEENS5_IJNSA_ILi128EEENSA_ILi112EEENSA_ILi64EEEEEENS_6half_tENS5_IJlSB_lEEESI_SJ_NS4_8TiledMMAINS4_8MMA_AtomIJNS4_20SM100_MMA_F16BF16_SSISI_SI_fLi128ELi112ELNS4_4UMMA5MajorE0ELSO_0ELNSN_7ScaleInE0ELSP_0EEEEEENS4_6LayoutISC_NS5_IJNSA_ILi0EEEST_ST_EEEEENS5_IJNS4_10UnderscoreESW_SW_EEEEENS4_13SM90_TMA_LOADENS4_14ComposedLayoutINS4_7SwizzleILi3ELi4ELi3EEENS4_18smem_ptr_flag_bitsILi16EEENSS_INS5_IJNSA_ILi8EEESG_EEENS5_IJSG_SB_EEEEEEEvNS4_8identityESZ_S19_vS1A_EENS_8epilogue10collective18CollectiveEpilogueINS1C_23Sm100TmaWarpSpecializedILi2ELi1ELi112ELb1ELb0EEEJSH_NS5_IJNSS_ISE_SB_EENSS_ISF_SB_EEEEESI_SJ_SI_SJ_NS1C_6fusion15FusionCallbacksIS1G_NS1K_17LinearCombinationISI_fSI_fLNS_15FloatRoundStyleE2EEESH_S1J_JEEENS4_5SM1004TMEM4LOAD26SM100_TMEM_LOAD_32dp32b16xESZ_NS10_INS11_ILi1ELi4ELi3EEES14_NSS_INS5_IJS15_NSA_ILi16EEEEEENS5_IJS1V_SB_EEEEEEENS4_39AutoVectorizingCopyWithAssumedAlignmentILi128EEENS4_14SM90_TMA_STOREES1Z_S21_S21_EEEvvEEEEvNT_6ParamsE --------------------------
	.section	.text._ZN7cutlass13device_kernelINS_4gemm6kernel13GemmUniversalIN4cute5tupleIJiiiiEEENS1_10collective13CollectiveMmaINS1_35MainloopSm100TmaUmmaWarpSpecializedILi5ELi2ELi4ENS5_IJNS4_1CILi1EEESB_SB_EEEEENS5_IJNSA_ILi128EEENSA_ILi112EEENSA_ILi64EEEEEENS_6half_tENS5_IJlSB_lEEESI_SJ_NS4_8TiledMMAINS4_8MMA_AtomIJNS4_20SM100_MMA_F16BF16_SSISI_SI_fLi128ELi112ELNS4_4UMMA5MajorE0ELSO_0ELNSN_7ScaleInE0ELSP_0EEEEEENS4_6LayoutISC_NS5_IJNSA_ILi0EEEST_ST_EEEEENS5_IJNS4_10UnderscoreESW_SW_EEEEENS4_13SM90_TMA_LOADENS4_14ComposedLayoutINS4_7SwizzleILi3ELi4ELi3EEENS4_18smem_ptr_flag_bitsILi16EEENSS_INS5_IJNSA_ILi8EEESG_EEENS5_IJSG_SB_EEEEEEEvNS4_8identityESZ_S19_vS1A_EENS_8epilogue10collective18CollectiveEpilogueINS1C_23Sm100TmaWarpSpecializedILi2ELi1ELi112ELb1ELb0EEEJSH_NS5_IJNSS_ISE_SB_EENSS_ISF_SB_EEEEESI_SJ_SI_SJ_NS1C_6fusion15FusionCallbacksIS1G_NS1K_17LinearCombinationISI_fSI_fLNS_15FloatRoundStyleE2EEESH_S1J_JEEENS4_5SM1004TMEM4LOAD26SM100_TMEM_LOAD_32dp32b16xESZ_NS10_INS11_ILi1ELi4ELi3EEES14_NSS_INS5_IJS15_NSA_ILi16EEEEEENS5_IJS1V_SB_EEEEEEENS4_39AutoVectorizingCopyWithAssumedAlignmentILi128EEENS4_14SM90_TMA_STOREES1Z_S21_S21_EEEvvEEEEvNT_6ParamsE,"ax",@progbits
	.align	128
.text._ZN7cutlass13device_kernelINS_4gemm6kernel13GemmUniversalIN4cute5tupleIJiiiiEEENS1_10collective13CollectiveMmaINS1_35MainloopSm100TmaUmmaWarpSpecializedILi5ELi2ELi4ENS5_IJNS4_1CILi1EEESB_SB_EEEEENS5_IJNSA_ILi128EEENSA_ILi112EEENSA_ILi64EEEEEENS_6half_tENS5_IJlSB_lEEESI_SJ_NS4_8TiledMMAINS4_8MMA_AtomIJNS4_20SM100_MMA_F16BF16_SSISI_SI_fLi128ELi112ELNS4_4UMMA5MajorE0ELSO_0ELNSN_7ScaleInE0ELSP_0EEEEEENS4_6LayoutISC_NS5_IJNSA_ILi0EEEST_ST_EEEEENS5_IJNS4_10UnderscoreESW_SW_EEEEENS4_13SM90_TMA_LOADENS4_14ComposedLayoutINS4_7SwizzleILi3ELi4ELi3EEENS4_18smem_ptr_flag_bitsILi16EEENSS_INS5_IJNSA_ILi8EEESG_EEENS5_IJSG_SB_EEEEEEEvNS4_8identityESZ_S19_vS1A_EENS_8epilogue10collective18CollectiveEpilogueINS1C_23Sm100TmaWarpSpecializedILi2ELi1ELi112ELb1ELb0EEEJSH_NS5_IJNSS_ISE_SB_EENSS_ISF_SB_EEEEESI_SJ_SI_SJ_NS1C_6fusion15FusionCallbacksIS1G_NS1K_17LinearCombinationISI_fSI_fLNS_15FloatRoundStyleE2EEESH_S1J_JEEENS4_5SM1004TMEM4LOAD26SM100_TMEM_LOAD_32dp32b16xESZ_NS10_INS11_ILi1ELi4ELi3EEES14_NSS_INS5_IJS15_NSA_ILi16EEEEEENS5_IJS1V_SB_EEEEEEENS4_39AutoVectorizingCopyWithAssumedAlignmentILi128EEENS4_14SM90_TMA_STOREES1Z_S21_S21_EEEvvEEEEvNT_6ParamsE:
        .type           _ZN7cutlass13device_kernelINS_4gemm6kernel13GemmUniversalIN4cute5tupleIJiiiiEEENS1_10collective13CollectiveMmaINS1_35MainloopSm100TmaUmmaWarpSpecializedILi5ELi2ELi4ENS5_IJNS4_1CILi1EEESB_SB_EEEEENS5_IJNSA_ILi128EEENSA_ILi112EEENSA_ILi64EEEEEENS_6half_tENS5_IJlSB_lEEESI_SJ_NS4_8TiledMMAINS4_8MMA_AtomIJNS4_20SM100_MMA_F16BF16_SSISI_SI_fLi128ELi112ELNS4_4UMMA5MajorE0ELSO_0ELNSN_7ScaleInE0ELSP_0EEEEEENS4_6LayoutISC_NS5_IJNSA_ILi0EEEST_ST_EEEEENS5_IJNS4_10UnderscoreESW_SW_EEEEENS4_13SM90_TMA_LOADENS4_14ComposedLayoutINS4_7SwizzleILi3ELi4ELi3EEENS4_18smem_ptr_flag_bitsILi16EEENSS_INS5_IJNSA_ILi8EEESG_EEENS5_IJSG_SB_EEEEEEEvNS4_8identityESZ_S19_vS1A_EENS_8epilogue10collective18CollectiveEpilogueINS1C_23Sm100TmaWarpSpecializedILi2ELi1ELi112ELb1ELb0EEEJSH_NS5_IJNSS_ISE_SB_EENSS_ISF_SB_EEEEESI_SJ_SI_SJ_NS1C_6fusion15FusionCallbacksIS1G_NS1K_17LinearCombinationISI_fSI_fLNS_15FloatRoundStyleE2EEESH_S1J_JEEENS4_5SM1004TMEM4LOAD26SM100_TMEM_LOAD_32dp32b16xESZ_NS10_INS11_ILi1ELi4ELi3EEES14_NSS_INS5_IJS15_NSA_ILi16EEEEEENS5_IJS1V_SB_EEEEEEENS4_39AutoVectorizingCopyWithAssumedAlignmentILi128EEENS4_14SM90_TMA_STOREES1Z_S21_S21_EEEvvEEEEvNT_6ParamsE,@function
        .size           _ZN7cutlass13device_kernelINS_4gemm6kernel13GemmUniversalIN4cute5tupleIJiiiiEEENS1_10collective13CollectiveMmaINS1_35MainloopSm100TmaUmmaWarpSpecializedILi5ELi2ELi4ENS5_IJNS4_1CILi1EEESB_SB_EEEEENS5_IJNSA_ILi128EEENSA_ILi112EEENSA_ILi64EEEEEENS_6half_tENS5_IJlSB_lEEESI_SJ_NS4_8TiledMMAINS4_8MMA_AtomIJNS4_20SM100_MMA_F16BF16_SSISI_SI_fLi128ELi112ELNS4_4UMMA5MajorE0ELSO_0ELNSN_7ScaleInE0ELSP_0EEEEEENS4_6LayoutISC_NS5_IJNSA_ILi0EEEST_ST_EEEEENS5_IJNS4_10UnderscoreESW_SW_EEEEENS4_13SM90_TMA_LOADENS4_14ComposedLayoutINS4_7SwizzleILi3ELi4ELi3EEENS4_18smem_ptr_flag_bitsILi16EEENSS_INS5_IJNSA_ILi8EEESG_EEENS5_IJSG_SB_EEEEEEEvNS4_8identityESZ_S19_vS1A_EENS_8epilogue10collective18CollectiveEpilogueINS1C_23Sm100TmaWarpSpecializedILi2ELi1ELi112ELb1ELb0EEEJSH_NS5_IJNSS_ISE_SB_EENSS_ISF_SB_EEEEESI_SJ_SI_SJ_NS1C_6fusion15FusionCallbacksIS1G_NS1K_17LinearCombinationISI_fSI_fLNS_15FloatRoundStyleE2EEESH_S1J_JEEENS4_5SM1004TMEM4LOAD26SM100_TMEM_LOAD_32dp32b16xESZ_NS10_INS11_ILi1ELi4ELi3EEES14_NSS_INS5_IJS15_NSA_ILi16EEEEEENS5_IJS1V_SB_EEEEEEENS4_39AutoVectorizingCopyWithAssumedAlignmentILi128EEENS4_14SM90_TMA_STOREES1Z_S21_S21_EEEvvEEEEvNT_6ParamsE,(.L_x_147 - _ZN7cutlass13device_kernelINS_4gemm6kernel13GemmUniversalIN4cute5tupleIJiiiiEEENS1_10collective13CollectiveMmaINS1_35MainloopSm100TmaUmmaWarpSpecializedILi5ELi2ELi4ENS5_IJNS4_1CILi1EEESB_SB_EEEEENS5_IJNSA_ILi128EEENSA_ILi112EEENSA_ILi64EEEEEENS_6half_tENS5_IJlSB_lEEESI_SJ_NS4_8TiledMMAINS4_8MMA_AtomIJNS4_20SM100_MMA_F16BF16_SSISI_SI_fLi128ELi112ELNS4_4UMMA5MajorE0ELSO_0ELNSN_7ScaleInE0ELSP_0EEEEEENS4_6LayoutISC_NS5_IJNSA_ILi0EEEST_ST_EEEEENS5_IJNS4_10UnderscoreESW_SW_EEEEENS4_13SM90_TMA_LOADENS4_14ComposedLayoutINS4_7SwizzleILi3ELi4ELi3EEENS4_18smem_ptr_flag_bitsILi16EEENSS_INS5_IJNSA_ILi8EEESG_EEENS5_IJSG_SB_EEEEEEEvNS4_8identityESZ_S19_vS1A_EENS_8epilogue10collective18CollectiveEpilogueINS1C_23Sm100TmaWarpSpecializedILi2ELi1ELi112ELb1ELb0EEEJSH_NS5_IJNSS_ISE_SB_EENSS_ISF_SB_EEEEESI_SJ_SI_SJ_NS1C_6fusion15FusionCallbacksIS1G_NS1K_17LinearCombinationISI_fSI_fLNS_15FloatRoundStyleE2EEESH_S1J_JEEENS4_5SM1004TMEM4LOAD26SM100_TMEM_LOAD_32dp32b16xESZ_NS10_INS11_ILi1ELi4ELi3EEES14_NSS_INS5_IJS15_NSA_ILi16EEEEEENS5_IJS1V_SB_EEEEEEENS4_39AutoVectorizingCopyWithAssumedAlignmentILi128EEENS4_14SM90_TMA_STOREES1Z_S21_S21_EEEvvEEEEvNT_6ParamsE)
        .other          _ZN7cutlass13device_kernelINS_4gemm6kernel13GemmUniversalIN4cute5tupleIJiiiiEEENS1_10collective13CollectiveMmaINS1_35MainloopSm100TmaUmmaWarpSpecializedILi5ELi2ELi4ENS5_IJNS4_1CILi1EEESB_SB_EEEEENS5_IJNSA_ILi128EEENSA_ILi112EEENSA_ILi64EEEEEENS_6half_tENS5_IJlSB_lEEESI_SJ_NS4_8TiledMMAINS4_8MMA_AtomIJNS4_20SM100_MMA_F16BF16_SSISI_SI_fLi128ELi112ELNS4_4UMMA5MajorE0ELSO_0ELNSN_7ScaleInE0ELSP_0EEEEEENS4_6LayoutISC_NS5_IJNSA_ILi0EEEST_ST_EEEEENS5_IJNS4_10UnderscoreESW_SW_EEEEENS4_13SM90_TMA_LOADENS4_14ComposedLayoutINS4_7SwizzleILi3ELi4ELi3EEENS4_18smem_ptr_flag_bitsILi16EEENSS_INS5_IJNSA_ILi8EEESG_EEENS5_IJSG_SB_EEEEEEEvNS4_8identityESZ_S19_vS1A_EENS_8epilogue10collective18CollectiveEpilogueINS1C_23Sm100TmaWarpSpecializedILi2ELi1ELi112ELb1ELb0EEEJSH_NS5_IJNSS_ISE_SB_EENSS_ISF_SB_EEEEESI_SJ_SI_SJ_NS1C_6fusion15FusionCallbacksIS1G_NS1K_17LinearCombinationISI_fSI_fLNS_15FloatRoundStyleE2EEESH_S1J_JEEENS4_5SM1004TMEM4LOAD26SM100_TMEM_LOAD_32dp32b16xESZ_NS10_INS11_ILi1ELi4ELi3EEES14_NSS_INS5_IJS15_NSA_ILi16EEEEEENS5_IJS1V_SB_EEEEEEENS4_39AutoVectorizingCopyWithAssumedAlignmentILi128EEENS4_14SM90_TMA_STOREES1Z_S21_S21_EEEvvEEEEvNT_6ParamsE,@"STO_CUDA_ENTRY STV_DEFAULT"
_ZN7cutlass13device_kernelINS_4gemm6kernel13GemmUniversalIN4cute5tupleIJiiiiEEENS1_10collective13CollectiveMmaINS1_35MainloopSm100TmaUmmaWarpSpecializedILi5ELi2ELi4ENS5_IJNS4_1CILi1EEESB_SB_EEEEENS5_IJNSA_ILi128EEENSA_ILi112EEENSA_ILi64EEEEEENS_6half_tENS5_IJlSB_lEEESI_SJ_NS4_8TiledMMAINS4_8MMA_AtomIJNS4_20SM100_MMA_F16BF16_SSISI_SI_fLi128ELi112ELNS4_4UMMA5MajorE0ELSO_0ELNSN_7ScaleInE0ELSP_0EEEEEENS4_6LayoutISC_NS5_IJNSA_ILi0EEEST_ST_EEEEENS5_IJNS4_10UnderscoreESW_SW_EEEEENS4_13SM90_TMA_LOADENS4_14ComposedLayoutINS4_7SwizzleILi3ELi4ELi3EEENS4_18smem_ptr_flag_bitsILi16EEENSS_INS5_IJNSA_ILi8EEESG_EEENS5_IJSG_SB_EEEEEEEvNS4_8identityESZ_S19_vS1A_EENS_8epilogue10collective18CollectiveEpilogueINS1C_23Sm100TmaWarpSpecializedILi2ELi1ELi112ELb1ELb0EEEJSH_NS5_IJNSS_ISE_SB_EENSS_ISF_SB_EEEEESI_SJ_SI_SJ_NS1C_6fusion15FusionCallbacksIS1G_NS1K_17LinearCombinationISI_fSI_fLNS_15FloatRoundStyleE2EEESH_S1J_JEEENS4_5SM1004TMEM4LOAD26SM100_TMEM_LOAD_32dp32b16xESZ_NS10_INS11_ILi1ELi4ELi3EEES14_NSS_INS5_IJS15_NSA_ILi16EEEEEENS5_IJS1V_SB_EEEEEEENS4_39AutoVectorizingCopyWithAssumedAlignmentILi128EEENS4_14SM90_TMA_STOREES1Z_S21_S21_EEEvvEEEEvNT_6ParamsE:
[----:B------:R-:W1:Y:S01]  /*0000*/  LDC R1, c[0x0][0x37c] ;  /* 0x0000df00ff017b82 */ /* 0x000e620000000800 */
[----:B------:R-:W2:Y:S01]  /*0010*/  S2R R2, SR_TID.X ;  /* 0x0000000000027919 */ /* 0x000ea20000002100 */
[----:B------:R-:W3:Y:S01]  /*0020*/  LDCU.64 UR8, c[0x0][0x890] ;  /* 0x00011200ff0877ac */ /* 0x000ee20008000a00 */
[----:B------:R-:W-:Y:S02]  /*0030*/  PRMT R232, RZ, 0x7610, R232 ;  /* 0x00007610ffe87816 */ /* 0x000fe400000000e8 */
[----:B------:R-:W-:Y:S01]  /*0040*/  ELECT P3, URZ, PT ;  /* 0x0000000000ff782f */ /* 0x000fe20003860000 */
[----:B---3--:R-:W-:-:S04]  /*0050*/  UISETP.NE.U32.AND UP0, UPT, UR8, URZ, UPT ;  /* 0x000000ff0800728c */ /* 0x008fc8000bf05070 */
[----:B------:R-:W-:Y:S01]  /*0060*/  UISETP.NE.AND.EX UP0, UPT, UR9, URZ, UPT, UP0 ;  /* 0x000000ff0900728c */ /* 0x000fe2000bf05300 */
[----:B--2---:R-:W-:-:S05]  /*0070*/  SHF.R.U32.HI R233, RZ, 0x5, R2 ;  /* 0x00000005ffe97819 */ /* 0x004fca0000011602 */
[----:B------:R-:W2:Y:S02]  /*0080*/  SHFL.IDX PT, R0, R233, RZ, 0x1f ;  /* 0x00001fffe9007589 */ /* 0x000ea400000e0000 */
[----:B--2---:R-:W-:Y:S01]  /*0090*/  R2UR UR18, R0 ;  /* 0x00000000001272ca */ /* 0x004fe200000e0000 */
[----:B-1----:R-:W-:-:S14]  /*00a0*/  BRA.U UP0, `(.L_x_0) ;  /* 0x0000000100307547 */ /* 0x002fdc000b800000 */
[----:B------:R-:W1:Y:S02]  /*00b0*/  LDCU.64 UR4, c[0x0][0x888] ;  /* 0x00011100ff0477ac */ /* 0x000e640008000a00 */
[----:B-1----:R-:W-:-:S04]  /*00c0*/  UISETP.NE.U32.AND UP0, UPT, UR4, URZ, UPT ;  /* 0x000000ff0400728c */ /* 0x002fc8000bf05070 */
[----:B------:R-:W-:-:S09]  /*00d0*/  UISETP.NE.AND.EX UP0, UPT, UR5, URZ, UPT, UP0 ;  /* 0x000000ff0500728c */ /* 0x000fd2000bf05300 */
[----:B------:R-:W-:Y:S05]  /*00e0*/  BRA.U !UP0, `(.L_x_1) ;  /* 0x0000000108147547 */ /* 0x000fea000b800000 */
[----:B------:R-:W1:Y:S01]  /*00f0*/  LDC.64 R4, c[0x0][0x888] ;  /* 0x00022200ff047b82 */ /* 0x000e620000000a00 */
[----:B------:R-:W1:Y:S02]  /*0100*/  LDCU.64 UR4, c[0x0][0x358] ;  /* 0x00006b00ff0477ac */ /* 0x000e640008000a00 */
[----:B-1----:R1:W5:Y:S01]  /*0110*/  LDG.E R121, desc[UR4][R4.64] ;  /* 0x0000000404797981 */ /* 0x002362000c1e1900 */
[----:B------:R-:W-:Y:S01]  /*0120*/  HFMA2 R232, -RZ, RZ, 0, 5.9604644775390625e-08 ;  /* 0x00000001ffe87431 */ /* 0x000fe200000001ff */
[----:B------:R-:W-:Y:S05]  /*0130*/  BRA `(.L_x_0) ;  /* 0x00000000000c7947 */ /* 0x000fea0003800000 */
.L_x_1:
[----:B------:R-:W1:Y:S01]  /*0140*/  LDCU UR4, c[0x0][0x880] ;  /* 0x00011000ff0477ac */ /* 0x000e620008000800 */
[----:B------:R-:W-:Y:S01]  /*0150*/  HFMA2 R232, -RZ, RZ, 0, 5.9604644775390625e-08 ;  /* 0x00000001ffe87431 */ /* 0x000fe200000001ff */
[----:B-1----:R-:W-:-:S07]  /*0160*/  MOV R121, UR4 ;  /* 0x0000000400797c02 */ /* 0x002fce0008000f00 */
.L_x_0:
[----:B------:R-:W2:Y:S02]  /*0170*/  LDCU.64 UR4, c[0x0][0x8b0] ;  /* 0x00011600ff0477ac */ /* 0x000ea40008000a00 */
[----:B--2---:R-:W-:-:S04]  /*0180*/  UISETP.NE.U32.AND UP0, UPT, UR4, URZ, UPT ;  /* 0x000000ff0400728c */ /* 0x004fc8000bf05070 */
[----:B------:R-:W-:-:S09]  /*0190*/  UISETP.NE.AND.EX UP0, UPT, UR5, URZ, UPT, UP0 ;  /* 0x000000ff0500728c */ /* 0x000fd2000bf05300 */
[----:B------:R-:W-:Y:S05]  /*01a0*/  BRA.U UP0, `(.L_x_2) ;  /* 0x0000000100287547 */ /* 0x000fea000b800000 */
[----:B------:R-:W2:Y:S02]  /*01b0*/  LDCU.64 UR4, c[0x0][0x8a8] ;  /* 0x00011500ff0477ac */ /* 0x000ea40008000a00 */
[----:B--2---:R-:W-:-:S04]  /*01c0*/  UISETP.NE.U32.AND UP0, UPT, UR4, URZ, UPT ;  /* 0x000000ff0400728c */ /* 0x004fc8000bf05070 */
[----:B------:R-:W-:-:S09]  /*01d0*/  UISETP.NE.AND.EX UP0, UPT, UR5, URZ, UPT, UP0 ;  /* 0x000000ff0500728c */ /* 0x000fd2000bf05300 */
[----:B------:R-:W-:Y:S05]  /*01e0*/  BRA.U !UP0, `(.L_x_3) ;  /* 0x0000000108107547 */ /* 0x000fea000b800000 */
[----:B-1----:R-:W1:Y:S01]  /*01f0*/  LDC.64 R4, c[0x0][0x8a8] ;  /* 0x00022a00ff047b82 */ /* 0x002e620000000a00 */
[----:B------:R-:W1:Y:S02]  /*0200*/  LDCU.64 UR4, c[0x0][0x358] ;  /* 0x00006b00ff0477ac */ /* 0x000e640008000a00 */
[----:B-1----:R2:W5:Y:S01]  /*0210*/  LDG.E R120, desc[UR4][R4.64] ;  /* 0x0000000404787981 */ /* 0x002562000c1e1900 */
[----:B------:R-:W-:Y:S05]  /*0220*/  BRA `(.L_x_2) ;  /* 0x0000000000087947 */ /* 0x000fea0003800000 */
.L_x_3:
[----:B------:R-:W2:Y:S02]  /*0230*/  LDCU UR4, c[0x0][0x8a0] ;  /* 0x00011400ff0477ac */ /* 0x000ea40008000800 */
[----:B--2---:R-:W-:Y:S02]  /*0240*/  MOV R120, UR4 ;  /* 0x0000000400787c02 */ /* 0x004fe40008000f00 */
.L_x_2:
[----:B-12---:R-:W-:Y:S01]  /*0250*/  IMAD.U32 R4, RZ, RZ, UR18 ;  /* 0x00000012ff047e24 */ /* 0x006fe2000f8e00ff */
[----:B------:R-:W-:Y:S04]  /*0260*/  BSSY.RECONVERGENT B0, `(.L_x_4) ;  /* 0x000000c000007945 */ /* 0x000fe80003800200 */
[C---:B------:R-:W-:Y:S02]  /*0270*/  ISETP.NE.OR P1, PT, R4.reuse, 0x1, !P3 ;  /* 0x000000010400780c */ /* 0x040fe40005f25670 */
[----:B------:R-:W-:-:S11]  /*0280*/  ISETP.NE.OR P0, PT, R4, 0x3, !P3 ;  /* 0x000000030400780c */ /* 0x000fd60005f05670 */
[----:B------:R-:W-:Y:S05]  /*0290*/  @P1 BRA `(.L_x_5) ;  /* 0x0000000000201947 */ /* 0x000fea0003800000 */
[----:B------:R-:W1:Y:S02]  /*02a0*/  LDCU.64 UR4, c[0x0][0x348] ;  /* 0x00006900ff0477ac */ /* 0x000e640008000a00 */
[----:B-1----:R-:W-:Y:S02]  /*02b0*/  UIADD3 UR6, UP1, UPT, UR4, 0x80, URZ ;  /* 0x0000008004067890 */ /* 0x002fe4000ff3e0ff */
[----:B------:R-:W-:Y:S02]  /*02c0*/  UIADD3 UR4, UP0, UPT, UR4, 0x180, URZ ;  /* 0x0000018004047890 */ /* 0x000fe4000ff1e0ff */
[----:B------:R-:W-:Y:S02]  /*02d0*/  UIADD3.X UR7, UPT, UPT, URZ, UR5, URZ, UP1, !UPT ;  /* 0x00000005ff077290 */ /* 0x000fe40008ffe4ff */
[----:B------:R-:W-:-:S07]  /*02e0*/  UIADD3.X UR5, UPT, UPT, URZ, UR5, URZ, UP0, !UPT ;  /* 0x00000005ff057290 */ /* 0x000fce00087fe4ff */
[----:B------:R1:W-:Y:S02]  /*02f0*/  UTMACCTL.PF [UR6] ;  /* 0x00000000060079b9 */ /* 0x0003e40008040000 */
[----:B------:R1:W-:Y:S02]  /*0300*/  UTMACCTL.PF [UR4] ;  /* 0x00000000040079b9 */ /* 0x0003e40008040000 */
[----:B-1----:R-:W-:Y:S01]  /*0310*/  NOP ;  /* 0x0000000000007918 */ /* 0x002fe20000000000 */
.L_x_5:
[----:B------:R-:W-:Y:S05]  /*0320*/  BSYNC.RECONVERGENT B0 ;  /* 0x0000000000007941 */ /* 0x000fea0003800200 */
.L_x_4:
[----:B------:R-:W-:Y:S04]  /*0330*/  BSSY.RECONVERGENT B0, `(.L_x_6) ;  /* 0x000000a000007945 */ /* 0x000fe80003800200 */
        /* <DEDUP_REMOVED lines=9> */
.L_x_7:
[----:B------:R-:W-:Y:S05]  /*03d0*/  BSYNC.RECONVERGENT B0 ;  /* 0x0000000000007941 */ /* 0x000fea0003800200 */
.L_x_6:
[----:B------:R-:W1:Y:S01]  /*03e0*/  LDCU.64 UR4, c[0x0][0x888] ;  /* 0x00011100ff0477ac */ /* 0x000e620008000a00 */
[----:B------:R-:W-:Y:S02]  /*03f0*/  UISETP.EQ.U32.AND UP1, UPT, UR8, URZ, UPT ;  /* 0x000000ff0800728c */ /* 0x000fe4000bf22070 */
[----:B------:R-:W-:Y:S02]  /*0400*/  UPLOP3.LUT UP3, UPT, UPT, UPT, UPT, 0x80, 0x8 ;  /* 0x000000000008789c */ /* 0x000fe40003f6f070 */
[----:B-1----:R-:W-:-:S04]  /*0410*/  UISETP.NE.U32.AND UP0, UPT, UR4, URZ, UPT ;  /* 0x000000ff0400728c */ /* 0x002fc8000bf05070 */
[----:B------:R-:W-:-:S04]  /*0420*/  UISETP.NE.AND.EX UP2, UPT, UR5, URZ, UPT, UP0 ;  /* 0x000000ff0500728c */ /* 0x000fc8000bf45300 */
[----:B------:R-:W-:-:S04]  /*0430*/  UISETP.EQ.OR.EX UP4, UPT, UR9, URZ, !UP2, UP1 ;  /* 0x000000ff0900728c */ /* 0x000fc8000d782710 */
[----:B------:R-:W-:-:S05]  /*0440*/  UP2UR UR63, UPR, URZ, 0x10 ;  /* 0x00000010ff3f7883 */ /* 0x000fca0008000000 */
[----:B------:R-:W-:Y:S07]  /*0450*/  BRA.U !UP4, `(.L_x_8) ;  /* 0x000000010c207547 */ /* 0x000fee000b800000 */
[----:B------:R-:W-:Y:S01]  /*0460*/  UISETP.NE.U32.AND UP1, UPT, UR8, URZ, UPT ;  /* 0x000000ff0800728c */ /* 0x000fe2000bf25070 */
[----:B-----5:R-:W-:Y:S01]  /*0470*/  FSETP.NEU.AND P0, PT, R121, RZ, PT ;  /* 0x000000ff7900720b */ /* 0x020fe20003f0d000 */
[----:B------:R-:W-:Y:S02]  /*0480*/  USEL UR4, URZ, 0xffffffff, UP2 ;  /* 0xffffffffff047887 */ /* 0x000fe40009000000 */
[----:B------:R-:W-:-:S10]  /*0490*/  UISETP.NE.AND.EX UP1, UPT, UR9, URZ, UPT, UP1 ;  /* 0x000000ff0900728c */ /* 0x000fd4000bf25310 */
[----:B------:R-:W-:Y:S01]  /*04a0*/  VOTEU.ANY UP0, P0 ;  /* 0x0000000000ff7886 */ /* 0x000fe20000000100 */
[----:B------:R-:W-:-:S04]  /*04b0*/  @!UP1 USEL UR4, URZ, 0xffffffff, UP0 ;  /* 0xffffffffff049887 */ /* 0x000fc80008000000 */
[----:B------:R-:W-:-:S04]  /*04c0*/  ULOP3.LUT UR4, UR4, 0x1, URZ, 0xc0, !UPT ;  /* 0x0000000104047892 */ /* 0x000fc8000f8ec0ff */
[----:B------:R-:W-:-:S11]  /*04d0*/  UISETP.NE.U32.AND UP3, UPT, UR4, 0x1, UPT ;  /* 0x000000010400788c */ /* 0x000fd6000bf65070 */
.L_x_8:
[----:B------:R-:W1:Y:S01]  /*04e0*/  SHFL.IDX PT, R0, R233, RZ, 0x1f ;  /* 0x00001fffe9007589 */ /* 0x000e6200000e0000 */
[----:B------:R-:W-:-:S04]  /*04f0*/  UISETP.NE.AND UP0, UPT, UR18, 0x2, UPT ;  /* 0x000000021200788c */ /* 0x000fc8000bf05270 */
[----:B------:R-:W-:Y:S01]  /*0500*/  USEL UR49, URZ, 0x1, UP0 ;  /* 0x00000001ff317887 */ /* 0x000fe20008000000 */
[----:B-1----:R-:W-:-:S13]  /*0510*/  ISETP.NE.AND P0, PT, R0, RZ, PT ;  /* 0x000000ff0000720c */ /* 0x002fda0003f05270 */
[----:B------:R-:W-:Y:S05]  /*0520*/  @P0 BRA `(.L_x_9) ;  /* 0x0000000000500947 */ /* 0x000fea0003800000 */
[----:B------:R-:W1:Y:S01]  /*0530*/  S2UR UR4, SR_CgaCtaId ;  /* 0x00000000000479c3 */ /* 0x000e620000008800 */
[----:B------:R-:W-:Y:S01]  /*0540*/  UMOV UR5, 0x400 ;  /* 0x0000040000057882 */ /* 0x000fe20000000000 */
[----:B------:R-:W-:Y:S01]  /*0550*/  UMOV UR6, 0x1 ;  /* 0x0000000100067882 */ /* 0x000fe20000000000 */
[----:B------:R-:W-:Y:S01]  /*0560*/  ELECT P0, URZ, PT ;  /* 0x0000000000ff782f */ /* 0x000fe20003800000 */
[----:B------:R-:W-:-:S04]  /*0570*/  UIADD3 UR6, UPT, UPT, -UR6, 0x100000, URZ ;  /* 0x0010000006067890 */ /* 0x000fc8000fffe1ff */
[----:B------:R-:W-:Y:S02]  /*0580*/  USHF.L.U32 UR7, UR6, 0xb, URZ ;  /* 0x0000000b06077899 */ /* 0x000fe400080006ff */
[----:B------:R-:W-:Y:S02]  /*0590*/  USHF.L.U32 UR6, UR6, 0x1, URZ ;  /* 0x0000000106067899 */ /* 0x000fe400080006ff */
[----:B-1----:R-:W-:Y:S01]  /*05a0*/  ULEA UR4, UR4, UR5, 0x18 ;  /* 0x0000000504047291 */ /* 0x002fe2000f8ec0ff */
[----:B------:R-:W1:Y:S11]  /*05b0*/  FENCE.VIEW.ASYNC.S ;  /* 0x00000000000073c6 */ /* 0x000e760000000000 */
[----:B-1----:R1:W2:Y:S01]  /*05c0*/  SYNCS.EXCH.64 URZ, [UR4], UR6 ;  /* 0x0000000604ff75b2 */ /* 0x0022a20008000100 */
[----:B------:R1:W3:Y:S01]  /*05d0*/  SYNCS.EXCH.64 URZ, [UR4+0x28], UR6 ;  /* 0x0000280604ff75b2 */ /* 0x0002e20008000100 */
[----:B------:R1:W4:Y:S01]  /*05e0*/  SYNCS.EXCH.64 URZ, [UR4+0x8], UR6 ;  /* 0x0000080604ff75b2 */ /* 0x0003220008000100 */
[----:B------:R1:W1:Y:S01]  /*05f0*/  SYNCS.EXCH.64 URZ, [UR4+0x30], UR6 ;  /* 0x0000300604ff75b2 */ /* 0x0002620008000100 */
[----:B------:R1:W1:Y:S01]  /*0600*/  SYNCS.EXCH.64 URZ, [UR4+0x10], UR6 ;  /* 0x0000100604ff75b2 */ /* 0x0002620008000100 */
[----:B------:R1:W1:Y:S01]  /*0610*/  SYNCS.EXCH.64 URZ, [UR4+0x38], UR6 ;  /* 0x0000380604ff75b2 */ /* 0x0002620008000100 */
[----:B------:R1:W1:Y:S01]  /*0620*/  SYNCS.EXCH.64 URZ, [UR4+0x18], UR6 ;  /* 0x0000180604ff75b2 */ /* 0x0002620008000100 */
[----:B------:R1:W1:Y:S01]  /*0630*/  SYNCS.EXCH.64 URZ, [UR4+0x40], UR6 ;  /* 0x0000400604ff75b2 */ /* 0x0002620008000100 */
[----:B------:R1:W1:Y:S01]  /*0640*/  SYNCS.EXCH.64 URZ, [UR4+0x20], UR6 ;  /* 0x0000200604ff75b2 */ /* 0x0002620008000100 */
[----:B------:R1:W1:Y:S01]  /*0650*/  SYNCS.EXCH.64 URZ, [UR4+0x48], UR6 ;  /* 0x0000480604ff75b2 */ /* 0x0002620008000100 */
[----:B------:R-:W-:Y:S01]  /*0660*/  NOP ;  /* 0x0000000000007918 */ /* 0x000fe20000000000 */
.L_x_9:
[----:B------:R-:W2:Y:S01]  /*0670*/  SHFL.IDX PT, R0, R233, RZ, 0x1f ;  /* 0x00001fffe9007589 */ /* 0x000ea200000e0000 */
[----:B------:R-:W-:Y:S01]  /*0680*/  NOP ;  /* 0x0000000000007918 */ /* 0x000fe20000000000 */
[----:B--2---:R-:W-:-:S13]  /*0690*/  ISETP.NE.AND P0, PT, R0, 0x1, PT ;  /* 0x000000010000780c */ /* 0x004fda0003f05270 */
[----:B------:R-:W-:Y:S05]  /*06a0*/  @P0 BRA `(.L_x_10) ;  /* 0x0000000000480947 */ /* 0x000fea0003800000 */
[----:B-1----:R-:W1:Y:S01]  /*06b0*/  S2UR UR4, SR_CgaCtaId ;  /* 0x00000000000479c3 */ /* 0x002e620000008800 */
[----:B------:R-:W-:Y:S01]  /*06c0*/  UMOV UR5, 0x400 ;  /* 0x0000040000057882 */ /* 0x000fe20000000000 */
[----:B------:R-:W-:Y:S01]  /*06d0*/  UMOV UR8, 0x20 ;  /* 0x0000002000087882 */ /* 0x000fe20000000000 */
[----:B------:R-:W-:Y:S01]  /*06e0*/  UMOV UR6, 0x80 ;  /* 0x0000008000067882 */ /* 0x000fe20000000000 */
[----:B------:R-:W-:-:S04]  /*06f0*/  UIADD3 UR8, UPT, UPT, -UR8, 0x100000, URZ ;  /* 0x0010000008087890 */ /* 0x000fc8000fffe1ff */
[----:B------:R-:W-:Y:S02]  /*0700*/  USHF.L.U32 UR9, UR8, 0xb, URZ ;  /* 0x0000000b08097899 */ /* 0x000fe400080006ff */
[----:B------:R-:W-:Y:S02]  /*0710*/  USHF.L.U32 UR8, UR8, 0x1, URZ ;  /* 0x0000000108087899 */ /* 0x000fe400080006ff */
[----:B------:R-:W-:-:S04]  /*0720*/  UIADD3 UR6, UPT, UPT, -UR6, 0x100000, URZ ;  /* 0x0010000006067890 */ /* 0x000fc8000fffe1ff */
[----:B------:R-:W-:Y:S02]  /*0730*/  USHF.L.U32 UR7, UR6, 0xb, URZ ;  /* 0x0000000b06077899 */ /* 0x000fe400080006ff */
[----:B------:R-:W-:Y:S01]  /*0740*/  USHF.L.U32 UR6, UR6, 0x1, URZ ;  /* 0x0000000106067899 */ /* 0x000fe200080006ff */
[----:B------:R-:W-:Y:S01]  /*0750*/  ELECT P0, URZ, PT ;  /* 0x0000000000ff782f */ /* 0x000fe20003800000 */
[----:B-1----:R-:W-:Y:S01]  /*0760*/  ULEA UR4, UR4, UR5, 0x18 ;  /* 0x0000000504047291 */ /* 0x002fe2000f8ec0ff */
[----:B------:R-:W1:Y:S11]  /*0770*/  FENCE.VIEW.ASYNC.S ;  /* 0x00000000000073c6 */ /* 0x000e760000000000 */
[----:B-1----:R2:W1:Y:S01]  /*0780*/  SYNCS.EXCH.64 URZ, [UR4+0x50], UR8 ;  /* 0x0000500804ff75b2 */ /* 0x0024620008000100 */
[----:B------:R2:W1:Y:S01]  /*0790*/  SYNCS.EXCH.64 URZ, [UR4+0x60], UR6 ;  /* 0x0000600604ff75b2 */ /* 0x0004620008000100 */
[----:B------:R2:W1:Y:S01]  /*07a0*/  SYNCS.EXCH.64 URZ, [UR4+0x58], UR8 ;  /* 0x0000580804ff75b2 */ /* 0x0004620008000100 */
[----:B------:R2:W1:Y:S02]  /*07b0*/  SYNCS.EXCH.64 URZ, [UR4+0x68], UR6 ;  /* 0x0000680604ff75b2 */ /* 0x0004640008000100 */
[----:B--2---:R-:W-:Y:S01]  /*07c0*/  NOP ;  /* 0x0000000000007918 */ /* 0x004fe20000000000 */
.L_x_10:
[----:B------:R-:W2:Y:S01]  /*07d0*/  SHFL.IDX PT, R0, R233, RZ, 0x1f ;  /* 0x00001fffe9007589 */ /* 0x000ea200000e0000 */
[----:B------:R-:W-:Y:S01]  /*07e0*/  NOP ;  /* 0x0000000000007918 */ /* 0x000fe20000000000 */
[----:B--2---:R-:W-:-:S13]  /*07f0*/  ISETP.NE.AND P0, PT, R0, 0x3, PT ;  /* 0x000000030000780c */ /* 0x004fda0003f05270 */
[----:B------:R-:W-:Y:S05]  /*0800*/  @P0 BRA `(.L_x_11) ;  /* 0x0000000000300947 */ /* 0x000fea0003800000 */
[----:B-1----:R-:W1:Y:S01]  /*0810*/  S2UR UR4, SR_CgaCtaId ;  /* 0x00000000000479c3 */ /* 0x002e620000008800 */
[----:B------:R-:W-:Y:S01]  /*0820*/  UMOV UR6, 0x400 ;  /* 0x0000040000067882 */ /* 0x000fe20000000000 */
[----:B------:R-:W-:Y:S01]  /*0830*/  UMOV UR5, 0x20 ;  /* 0x0000002000057882 */ /* 0x000fe20000000000 */
[----:B------:R-:W-:Y:S01]  /*0840*/  ELECT P0, URZ, PT ;  /* 0x0000000000ff782f */ /* 0x000fe20003800000 */
[----:B-1----:R-:W-:Y:S02]  /*0850*/  ULEA UR6, UR4, UR6, 0x18 ;  /* 0x0000000604067291 */ /* 0x002fe4000f8ec0ff */
[----:B------:R-:W-:-:S04]  /*0860*/  UIADD3 UR4, UPT, UPT, -UR5, 0x100000, URZ ;  /* 0x0010000005047890 */ /* 0x000fc8000fffe1ff */
[----:B------:R-:W-:Y:S02]  /*0870*/  USHF.L.U32 UR5, UR4, 0xb, URZ ;  /* 0x0000000b04057899 */ /* 0x000fe400080006ff */
[----:B------:R-:W-:Y:S01]  /*0880*/  USHF.L.U32 UR4, UR4, 0x1, URZ ;  /* 0x0000000104047899 */ /* 0x000fe200080006ff */
[----:B------:R-:W1:Y:S11]  /*0890*/  FENCE.VIEW.ASYNC.S ;  /* 0x00000000000073c6 */ /* 0x000e760000000000 */
[----:B-1----:R2:W1:Y:S01]  /*08a0*/  SYNCS.EXCH.64 URZ, [UR6+0x70], UR4 ;  /* 0x0000700406ff75b2 */ /* 0x0024620008000100 */
[----:B------:R2:W1:Y:S02]  /*08b0*/  SYNCS.EXCH.64 URZ, [UR6+0x78], UR4 ;  /* 0x0000780406ff75b2 */ /* 0x0004640008000100 */
[----:B--2---:R-:W-:Y:S01]  /*08c0*/  NOP ;  /* 0x0000000000007918 */ /* 0x004fe20000000000 */
.L_x_11:
[----:B------:R-:W2:Y:S01]  /*08d0*/  SHFL.IDX PT, R0, R233, RZ, 0x1f ;  /* 0x00001fffe9007589 */ /* 0x000ea200000e0000 */
[----:B------:R-:W-:Y:S01]  /*08e0*/  NOP ;  /* 0x0000000000007918 */ /* 0x000fe20000000000 */
[----:B--2---:R-:W-:-:S13]  /*08f0*/  ISETP.NE.AND P0, PT, R0, 0x4, PT ;  /* 0x000000040000780c */ /* 0x004fda0003f05270 */
[----:B------:R-:W-:Y:S05]  /*0900*/  @P0 BRA `(.L_x_12) ;  /* 0x00000000004c0947 */ /* 0x000fea0003800000 */
[----:B-1----:R-:W1:Y:S01]  /*0910*/  S2UR UR6, SR_CgaCtaId ;  /* 0x00000000000679c3 */ /* 0x002e620000008800 */
[----:B------:R-:W-:Y:S01]  /*0920*/  UMOV UR4, 0x100 ;  /* 0x0000010000047882 */ /* 0x000fe20000000000 */
[----:B------:R-:W-:Y:S01]  /*0930*/  UMOV UR5, 0x400 ;  /* 0x0000040000057882 */ /* 0x000fe20000000000 */
[----:B------:R-:W-:Y:S01]  /*0940*/  USEL UR4, UR4, 0xe0, UP3 ;  /* 0x000000e004047887 */ /* 0x000fe20009800000 */
[----:B------:R-:W-:Y:S01]  /*0950*/  UMOV UR8, 0x1 ;  /* 0x0000000100087882 */ /* 0x000fe20000000000 */
[----:B------:R-:W-:Y:S01]  /*0960*/  ELECT P0, URZ, PT ;  /* 0x0000000000ff782f */ /* 0x000fe20003800000 */
[----:B------:R-:W-:-:S04]  /*0970*/  UIADD3 UR8, UPT, UPT, -UR8, 0x100000, URZ ;  /* 0x0010000008087890 */ /* 0x000fc8000fffe1ff */
[----:B------:R-:W-:Y:S02]  /*0980*/  USHF.L.U32 UR9, UR8, 0xb, URZ ;  /* 0x0000000b08097899 */ /* 0x000fe400080006ff */
[----:B------:R-:W-:Y:S02]  /*0990*/  USHF.L.U32 UR8, UR8, 0x1, URZ ;  /* 0x0000000108087899 */ /* 0x000fe400080006ff */
[----:B-1----:R-:W-:Y:S02]  /*09a0*/  ULEA UR6, UR6, UR5, 0x18 ;  /* 0x0000000506067291 */ /* 0x002fe4000f8ec0ff */
[----:B------:R-:W-:-:S04]  /*09b0*/  UIADD3 UR4, UPT, UPT, -UR4, 0x100000, URZ ;  /* 0x0010000004047890 */ /* 0x000fc8000fffe1ff */
[----:B------:R-:W-:Y:S02]  /*09c0*/  USHF.L.U32 UR5, UR4, 0xb, URZ ;  /* 0x0000000b04057899 */ /* 0x000fe400080006ff */
[----:B------:R-:W-:Y:S01]  /*09d0*/  USHF.L.U32 UR4, UR4, 0x1, URZ ;  /* 0x0000000104047899 */ /* 0x000fe200080006ff */
[----:B------:R-:W1:Y:S03]  /*09e0*/  FENCE.VIEW.ASYNC.S ;  /* 0x00000000000073c6 */ /* 0x000e660000000000 */
[----:B-1----:R2:W1:Y:S08]  /*09f0*/  SYNCS.EXCH.64 URZ, [UR6+0x80], UR8 ;  /* 0x0000800806ff75b2 */ /* 0x0024700008000100 */
[----:B------:R2:W1:Y:S01]  /*0a00*/  SYNCS.EXCH.64 URZ, [UR6+0x90], UR4 ;  /* 0x0000900406ff75b2 */ /* 0x0004620008000100 */
[----:B------:R2:W1:Y:S01]  /*0a10*/  SYNCS.EXCH.64 URZ, [UR6+0x88], UR8 ;  /* 0x0000880806ff75b2 */ /* 0x0004620008000100 */
[----:B------:R2:W1:Y:S02]  /*0a20*/  SYNCS.EXCH.64 URZ, [UR6+0x98], UR4 ;  /* 0x0000980406ff75b2 */ /* 0x0004640008000100 */
[----:B--2---:R-:W-:Y:S01]  /*0a30*/  NOP ;  /* 0x0000000000007918 */ /* 0x004fe20000000000 */
.L_x_12:
        /* <DEDUP_REMOVED lines=20> */
[----:B------:R2:W1:Y:S01]  /*0b80*/  SYNCS.EXCH.64 URZ, [UR4+0xc8], UR6 ;  /* 0x0000c80604ff75b2 */ /* 0x0004620008000100 */
[----:B------:R2:W1:Y:S01]  /*0b90*/  SYNCS.EXCH.64 URZ, [UR4+0xb0], UR8 ;  /* 0x0000b00804ff75b2 */ /* 0x0004620008000100 */
[----:B------:R2:W1:Y:S01]  /*0ba0*/  SYNCS.EXCH.64 URZ, [UR4+0xd0], UR6 ;  /* 0x0000d00604ff75b2 */ /* 0x0004620008000100 */
[----:B------:R2:W1:Y:S01]  /*0bb0*/  SYNCS.EXCH.64 URZ, [UR4+0xb8], UR8 ;  /* 0x0000b80804ff75b2 */ /* 0x0004620008000100 */
[----:B------:R2:W1:Y:S02]  /*0bc0*/  SYNCS.EXCH.64 URZ, [UR4+0xd8], UR6 ;  /* 0x0000d80604ff75b2 */ /* 0x0004640008000100 */
[----:B--2---:R-:W-:Y:S01]  /*0bd0*/  NOP ;  /* 0x0000000000007918 */ /* 0x004fe20000000000 */
.L_x_13:
[----:B------:R-:W2:Y:S01]  /*0be0*/  SHFL.IDX PT, R0, R233, RZ, 0x1f ;  /* 0x00001fffe9007589 */ /* 0x000ea200000e0000 */
[----:B------:R-:W1:Y:S01]  /*0bf0*/  S2UR UR47, SR_CTAID.X ;  /* 0x00000000002f79c3 */ /* 0x000e620000002500 */
[----:B------:R-:W-:-:S07]  /*0c00*/  NOP ;  /* 0x0000000000007918 */ /* 0x000fce0000000000 */
[----:B------:R-:W1:Y:S01]  /*0c10*/  S2UR UR48, SR_CTAID.Y ;  /* 0x00000000003079c3 */ /* 0x000e620000002600 */
[----:B--2---:R-:W-:-:S13]  /*0c20*/  ISETP.NE.AND P0, PT, R0, 0x3, PT ;  /* 0x000000030000780c */ /* 0x004fda0003f05270 */
[----:B-1----:R-:W-:Y:S05]  /*0c30*/  @P0 BRA `(.L_x_14) ;  /* 0x0000000000380947 */ /* 0x002fea0003800000 */
        /* <DEDUP_REMOVED lines=9> */
[----:B-1----:R1:W2:Y:S01]  /*0cd0*/  SYNCS.EXCH.64 URZ, [UR4+0xe0], UR6 ;  /* 0x0000e00604ff75b2 */ /* 0x0022a20008000100 */
[----:B------:R1:W1:Y:S01]  /*0ce0*/  SYNCS.EXCH.64 URZ, [UR4+0xf0], UR6 ;  /* 0x0000f00604ff75b2 */ /* 0x0002620008000100 */
[----:B------:R1:W1:Y:S01]  /*0cf0*/  SYNCS.EXCH.64 URZ, [UR4+0xe8], UR6 ;  /* 0x0000e80604ff75b2 */ /* 0x0002620008000100 */
[----:B------:R1:W1:Y:S01]  /*0d00*/  SYNCS.EXCH.64 URZ, [UR4+0xf8], UR6 ;  /* 0x0000f80604ff75b2 */ /* 0x0002620008000100 */
[----:B------:R-:W-:Y:S01]  /*0d10*/  NOP ;  /* 0x0000000000007918 */ /* 0x000fe20000000000 */
.L_x_14:
[----:B------:R-:W-:-:S05]  /*0d20*/  CS2R.32 R3, SR_CgaSize ;  /* 0x0000000000037805 */ /* 0x000fca0000008a00 */
[----:B------:R-:W-:-:S05]  /*0d30*/  IMAD R3, R3, -0xa0, RZ ;  /* 0xffffff6003037824 */ /* 0x000fca00078e02ff */
[----:B------:R-:W-:-:S14]  /*0d40*/  R2UR UR5, R3 ;  /* 0x00000000030572ca */ /* 0x000fdc00000e0000 */
[----:B------:R-:W3:Y:S01]  /*0d50*/  LDCU UR5, c[0x0][UR5+0x2b0] ;  /* 0x00005600050577ac */ /* 0x000ee20008000800 */
[----:B------:R-:W-:Y:S01]  /*0d60*/  I2FP.F32.U32 R3, UR47 ;  /* 0x0000002f00037c45 */ /* 0x000fe20008201000 */
[----:B------:R-:W-:Y:S01]  /*0d70*/  NOP ;  /* 0x0000000000007918 */ /* 0x000fe20000000000 */
[----:B------:R-:W-:Y:S02]  /*0d80*/  I2FP.F32.U32 R0, UR48 ;  /* 0x0000003000007c45 */ /* 0x000fe40008201000 */
[----:B------:R-:W-:-:S06]  /*0d90*/  RPCMOV.32 Rpc.LO, R2 ;  /* 0x0000000200007352 */ /* 0x000fcc0000000000 */
[----:B------:R-:W-:-:S05]  /*0da0*/  CS2R.32 R2, SR_CgaSize ;  /* 0x0000000000027805 */ /* 0x000fca0000008a00 */
[----:B------:R-:W-:-:S05]  /*0db0*/  IMAD R2, R2, -0xa0, RZ ;  /* 0xffffff6002027824 */ /* 0x000fca00078e02ff */
[----:B-1----:R-:W-:Y:S02]  /*0dc0*/  R2UR UR4, R2 ;  /* 0x00000000020472ca */ /* 0x002fe400000e0000 */
[----:B------:R-:W-:-:S12]  /*0dd0*/  RPCMOV.32 R2, Rpc.LO ;  /* 0x0000000000027353 */ /* 0x000fd80000000000 */
[----:B------:R-:W1:Y:S01]  /*0de0*/  LDCU UR4, c[0x0][UR4+0x2b4] ;  /* 0x00005680040477ac */ /* 0x000e620008000800 */
[----:B------:R-:W1:Y:S01]  /*0df0*/  S2UR UR36, SR_CTAID.Z ;  /* 0x00000000002479c3 */ /* 0x000e620000002700 */
[----:B------:R-:W4:Y:S01]  /*0e00*/  LDCU UR19, c[0x0][0xb24] ;  /* 0x00016480ff1377ac */ /* 0x000f220008000800 */
[----:B------:R-:W-:-:S06]  /*0e10*/  RPCMOV.32 Rpc.LO, R2 ;  /* 0x0000000200007352 */ /* 0x000fcc0000000000 */
[----:B------:R-:W-:-:S05]  /*0e20*/  CS2R.32 R2, SR_CgaSize ;  /* 0x0000000000027805 */ /* 0x000fca0000008a00 */
[----:B------:R-:W-:-:S05]  /*0e30*/  IMAD R2, R2, -0xa0, RZ ;  /* 0xffffff6002027824 */ /* 0x000fca00078e02ff */
[----:B------:R-:W-:Y:S02]  /*0e40*/  R2UR UR62, R2 ;  /* 0x00000000023e72ca */ /* 0x000fe400000e0000 */
[----:B------:R-:W-:-:S12]  /*0e50*/  RPCMOV.32 R2, Rpc.LO ;  /* 0x0000000000027353 */ /* 0x000fd80000000000 */
[----:B------:R-:W2:Y:S01]  /*0e60*/  LDCU UR62, c[0x0][UR62+0x2a0] ;  /* 0x000054003e3e77ac */ /* 0x000ea20008000800 */
[----:B------:R-:W-:-:S06]  /*0e70*/  RPCMOV.32 Rpc.LO, R2 ;  /* 0x0000000200007352 */ /* 0x000fcc0000000000 */
[----:B------:R-:W-:-:S05]  /*0e80*/  CS2R.32 R2, SR_CgaSize ;  /* 0x0000000000027805 */ /* 0x000fca0000008a00 */
[----:B------:R-:W-:-:S05]  /*0e90*/  IMAD R2, R2, -0xa0, RZ ;  /* 0xffffff6002027824 */ /* 0x000fca00078e02ff */
[----:B------:R-:W-:Y:S02]  /*0ea0*/  R2UR UR61, R2 ;  /* 0x00000000023d72ca */ /* 0x000fe400000e0000 */
[----:B------:R-:W-:-:S12]  /*0eb0*/  RPCMOV.32 R2, Rpc.LO ;  /* 0x0000000000027353 */ /* 0x000fd80000000000 */
[----:B------:R-:W2:Y:S01]  /*0ec0*/  LDCU UR61, c[0x0][UR61+0x2a4] ;  /* 0x000054803d3d77ac */ /* 0x000ea20008000800 */
[----:B---3--:R-:W-:Y:S01]  /*0ed0*/  FMUL R3, R3, UR5 ;  /* 0x0000000503037c20 */ /* 0x008fe20008400000 */
[----:B-1----:R-:W-:-:S05]  /*0ee0*/  FMUL R0, R0, UR4 ;  /* 0x0000000400007c20 */ /* 0x002fca0008400000 */
[----:B------:R-:W1:Y:S01]  /*0ef0*/  F2I.U32.TRUNC.NTZ R3, R3 ;  /* 0x0000000300037305 */ /* 0x000e62000020f000 */
[----:B----4-:R-:W-:-:S07]  /*0f00*/  UISETP.GE.AND UP0, UPT, UR19, 0x1, UPT ;  /* 0x000000011300788c */ /* 0x010fce000bf06270 */
[----:B------:R-:W3:Y:S01]  /*0f10*/  F2I.U32.TRUNC.NTZ R0, R0 ;  /* 0x0000000000007305 */ /* 0x000ee2000020f000 */
[----:B-1----:R-:W-:Y:S02]  /*0f20*/  R2UR UR4, R3 ;  /* 0x00000000030472ca */ /* 0x002fe400000e0000 */
[----:B---3--:R-:W-:-:S11]  /*0f30*/  R2UR UR6, R0 ;  /* 0x00000000000672ca */ /* 0x008fd600000e0000 */
[----:B------:R-:W-:-:S04]  /*0f40*/  UIADD3 UR5, UPT, UPT, -UR4, URZ, URZ ;  /* 0x000000ff04057290 */ /* 0x000fc8000fffe1ff */
[----:B--2---:R-:W-:Y:S02]  /*0f50*/  UIMAD UR62, UR62, UR5, UR47 ;  /* 0x000000053e3e72a4 */ /* 0x004fe4000f8e022f */
[----:B------:R-:W-:-:S04]  /*0f60*/  UIADD3 UR4, UPT, UPT, -UR6, URZ, URZ ;  /* 0x000000ff06047290 */ /* 0x000fc8000fffe1ff */
[----:B------:R-:W-:Y:S01]  /*0f70*/  UIMAD UR61, UR61, UR4, UR48 ;  /* 0x000000043d3d72a4 */ /* 0x000fe2000f8e0230 */
[----:B------:R-:W-:Y:S06]  /*0f80*/  BAR.SYNC.DEFER_BLOCKING 0x0 ;  /* 0x0000000000007b1d */ /* 0x000fec0000010000 */
[----:B------:R-:W-:Y:S05]  /*0f90*/  BRA.U !UP0, `(.L_x_15) ;  /* 0x0000000108d47547 */ /* 0x000fea000b800000 */
[----:B------:R-:W1:Y:S01]  /*0fa0*/  LDCU.128 UR20, c[0x0][0xb10] ;  /* 0x00016200ff1477ac */ /* 0x000e620008000c00 */
[----:B------:R-:W2:Y:S01]  /*0fb0*/  LDCU UR6, c[0x0][0x370] ;  /* 0x00006e00ff0677ac */ /* 0x000ea20008000800 */
[----:B------:R-:W3:Y:S01]  /*0fc0*/  LDCU UR4, c[0x0][0x374] ;  /* 0x00006e80ff0477ac */ /* 0x000ee20008000800 */
[----:B------:R-:W4:Y:S01]  /*0fd0*/  LDCU UR24, c[0x0][0xb0c] ;  /* 0x00016180ff1877ac */ /* 0x000f220008000800 */
[----:B------:R-:W4:Y:S01]  /*0fe0*/  LDCU UR5, c[0x0][0xb20] ;  /* 0x00016400ff0577ac */ /* 0x000f220008000800 */
[----:B------:R-:W4:Y:S01]  /*0ff0*/  LDCU.64 UR16, c[0x0][0xb28] ;  /* 0x00016500ff1077ac */ /* 0x000f220008000a00 */
[----:B-1----:R-:W-:Y:S02]  /*1000*/  UISETP.NE.AND UP0, UPT, UR22, 0x1, UPT ;  /* 0x000000011600788c */ /* 0x002fe4000bf05270 */
[----:B---3--:R-:W-:Y:S02]  /*1010*/  UIMAD.WIDE.U32 UR8, UR4, UR23, URZ ;  /* 0x00000017040872a5 */ /* 0x008fe4000f8e00ff */
[----:B--2---:R-:W-:-:S02]  /*1020*/  UIMAD.WIDE.U32 UR10, UR6, UR20, URZ ;  /* 0x00000014060a72a5 */ /* 0x004fc4000f8e00ff */
[----:B----4-:R-:W-:Y:S02]  /*1030*/  UISETP.NE.AND UP1, UPT, UR24, 0x1, UPT ;  /* 0x000000011800788c */ /* 0x010fe4000bf25270 */
[----:B------:R-:W-:Y:S01]  /*1040*/  UISETP.NE.AND UP4, UPT, UR19, 0x1, UPT ;  /* 0x000000011300788c */ /* 0x000fe2000bf85270 */
[----:B------:R-:W-:Y:S02]  /*1050*/  UMOV UR8, UR9 ;  /* 0x0000000900087c82 */ /* 0x000fe40008000000 */
[----:B------:R-:W-:Y:S01]  /*1060*/  UMOV UR10, UR11 ;  /* 0x0000000b000a7c82 */ /* 0x000fe20008000000 */
[----:B------:R-:W-:Y:S02]  /*1070*/  @UP0 USHF.R.U32.HI UR4, URZ, UR5, UR8 ;  /* 0x00000005ff040299 */ /* 0x000fe40008011608 */
[----:B------:R-:W-:Y:S02]  /*1080*/  UIMAD.WIDE.U32 UR12, UR48, UR23, URZ ;  /* 0x00000017300c72a5 */ /* 0x000fe4000f8e00ff */
[----:B------:R-:W-:-:S02]  /*1090*/  UIMAD.WIDE.U32 UR8, UR4, UR16, URZ ;  /* 0x00000010040872a5 */ /* 0x000fc4000f8e00ff */
[----:B------:R-:W-:Y:S02]  /*10a0*/  @UP1 USHF.R.U32.HI UR6, URZ, UR21, UR10 ;  /* 0x00000015ff061299 */ /* 0x000fe4000801160a */
[----:B------:R-:W-:Y:S02]  /*10b0*/  UIMAD.WIDE.U32 UR14, UR47, UR20, URZ ;  /* 0x000000142f0e72a5 */ /* 0x000fe4000f8e00ff */
[----:B------:R-:W-:Y:S01]  /*10c0*/  UIMAD.WIDE.U32 UR10, UR6, UR16, URZ ;  /* 0x00000010060a72a5 */ /* 0x000fe2000f8e00ff */
[----:B------:R-:W-:Y:S01]  /*10d0*/  UMOV UR12, UR13 ;  /* 0x0000000d000c7c82 */ /* 0x000fe20008000000 */
[----:B------:R-:W-:Y:S01]  /*10e0*/  UMOV UR8, UR9 ;  /* 0x0000000900087c82 */ /* 0x000fe20008000000 */
[----:B------:R-:W-:Y:S02]  /*10f0*/  USHF.R.U32.HI UR12, URZ, UR5, UR12 ;  /* 0x00000005ff0c7299 */ /* 0x000fe4000801160c */
[----:B------:R-:W-:Y:S01]  /*1100*/  @UP4 USHF.R.U32.HI UR4, URZ, UR17, UR8 ;  /* 0x00000011ff044299 */ /* 0x000fe20008011608 */
[----:B------:R-:W-:Y:S01]  /*1110*/  UMOV UR14, UR15 ;  /* 0x0000000f000e7c82 */ /* 0x000fe20008000000 */
[----:B------:R-:W-:Y:S01]  /*1120*/  UMOV UR10, UR11 ;  /* 0x0000000b000a7c82 */ /* 0x000fe20008000000 */
[----:B------:R-:W-:-:S02]  /*1130*/  USHF.R.U32.HI UR14, URZ, UR21, UR14 ;  /* 0x00000015ff0e7299 */ /* 0x000fc4000801160e */
[----:B------:R-:W-:Y:S02]  /*1140*/  USEL UR5, UR48, UR12, !UP0 ;  /* 0x0000000c30057287 */ /* 0x000fe4000c000000 */
[----:B------:R-:W-:Y:S02]  /*1150*/  @UP4 USHF.R.U32.HI UR6, URZ, UR17, UR10 ;  /* 0x00000011ff064299 */ /* 0x000fe4000801160a */
[----:B------:R-:W-:Y:S02]  /*1160*/  UIMAD UR7, UR4, UR19, URZ ;  /* 0x00000013040772a4 */ /* 0x000fe4000f8e02ff */
[----:B------:R-:W-:Y:S02]  /*1170*/  USEL UR4, UR47, UR14, !UP1 ;  /* 0x0000000e2f047287 */ /* 0x000fe4000c800000 */
[----:B------:R-:W-:Y:S02]  /*1180*/  UIMAD UR10, UR6, UR19, URZ ;  /* 0x00000013060a72a4 */ /* 0x000fe4000f8e02ff */
[----:B------:R-:W-:-:S02]  /*1190*/  UISETP.GE.AND UP0, UPT, UR5, UR7, UPT ;  /* 0x000000070500728c */ /* 0x000fc4000bf06270 */
[----:B------:R-:W-:Y:S02]  /*11a0*/  UIMAD.WIDE.U32 UR8, UR5, UR16, URZ ;  /* 0x00000010050872a5 */ /* 0x000fe4000f8e00ff */
[----:B------:R-:W-:Y:S02]  /*11b0*/  UISETP.GE.OR UP0, UPT, UR4, UR10, UP0 ;  /* 0x0000000a0400728c */ /* 0x000fe40008706670 */
[----:B------:R-:W-:Y:S02]  /*11c0*/  UIMAD.WIDE.U32 UR10, UR4, UR16, URZ ;  /* 0x00000010040a72a5 */ /* 0x000fe4000f8e00ff */
[----:B------:R-:W-:Y:S01]  /*11d0*/  UIADD3 UR10, UPT, UPT, -UR4, URZ, URZ ;  /* 0x000000ff040a7290 */ /* 0x000fe2000fffe1ff */
[----:B------:R-:W-:Y:S01]  /*11e0*/  UMOV UR7, UR9 ;  /* 0x0000000900077c82 */ /* 0x000fe20008000000 */
[----:B------:R-:W-:Y:S02]  /*11f0*/  UIADD3 UR9, UPT, UPT, -UR5, URZ, URZ ;  /* 0x000000ff05097290 */ /* 0x000fe4000fffe1ff */
[----:B------:R-:W-:-:S03]  /*1200*/  USHF.R.U32.HI UR7, URZ, UR17, UR7 ;  /* 0x00000011ff077299 */ /* 0x000fc60008011607 */
[----:B------:R-:W-:Y:S01]  /*1210*/  @!UP0 UMOV UR8, UR11 ;  /* 0x0000000b00088c82 */ /* 0x000fe20008000000 */
[----:B------:R-:W-:Y:S02]  /*1220*/  UIMAD UR48, UR22, UR9, UR48 ;  /* 0x00000009163072a4 */ /* 0x000fe4000f8e0230 */
[----:B------:R-:W-:Y:S02]  /*1230*/  USEL UR7, UR5, UR7, !UP4 ;  /* 0x0000000705077287 */ /* 0x000fe4000e000000 */
[----:B------:R-:W-:Y:S02]  /*1240*/  @!UP0 USHF.R.U32.HI UR8, URZ, UR17, UR8 ;  /* 0x00000011ff088299 */ /* 0x000fe40008011608 */
[----:B------:R-:W-:Y:S02]  /*1250*/  UIADD3 UR9, UPT, UPT, -UR7, URZ, URZ ;  /* 0x000000ff07097290 */ /* 0x000fe4000fffe1ff */
[----:B------:R-:W-:Y:S02]  /*1260*/  @!UP0 USEL UR8, UR4, UR8, !UP4 ;  /* 0x0000000804088287 */ /* 0x000fe4000e000000 */
[----:B------:R-:W-:-:S02]  /*1270*/  UIMAD UR9, UR19, UR9, UR5 ;  /* 0x00000009130972a4 */ /* 0x000fc4000f8e0205 */
[----:B------:R-:W-:Y:S02]  /*1280*/  @!UP0 UIADD3 UR7, UPT, UPT, UR7, -UR8, URZ ;  /* 0x8000000807078290 */ /* 0x000fe4000fffe0ff */
[----:B------:R-:W-:Y:S02]  /*1290*/  @!UP0 UIMAD UR8, UR9, UR6, UR8 ;  /* 0x00000006090882a4 */ /* 0x000fe4000f8e0208 */
[----:B------:R-:W-:Y:S02]  /*12a0*/  @!UP0 UIMAD UR5, UR7, UR19, UR4 ;  /* 0x00000013070582a4 */ /* 0x000fe4000f8e0204 */
[----:B------:R-:W-:Y:S02]  /*12b0*/  UIMAD UR6, UR24, UR10, UR47 ;  /* 0x0000000a180672a4 */ /* 0x000fe4000f8e022f */
[----:B------:R-:W-:Y:S01]  /*12c0*/  UIMAD UR48, UR5, UR22, UR48 ;  /* 0x00000016053072a4 */ /* 0x000fe2000f8e0230 */
[----:B------:R-:W-:Y:S02]  /*12d0*/  @!UP0 UMOV UR4, UR8 ;  /* 0x0000000800048c82 */ /* 0x000fe40008000000 */
[----:B------:R-:W-:-:S12]  /*12e0*/  UIMAD UR47, UR4, UR24, UR6 ;  /* 0x00000018042f72a4 */ /* 0x000fd8000f8e0206 */
.L_x_15:
[----:B------:R-:W1:Y:S01]  /*12f0*/  LDCU UR4, c[0x0][0xb30] ;  /* 0x00016600ff0477ac */ /* 0x000e620008000800 */
[----:B------:R-:W2:Y:S01]  /*1300*/  S2UR UR15, SR_CgaCtaId ;  /* 0x00000000000f79c3 */ /* 0x000ea20000008800 */
[----:B-1----:R-:W-:-:S09]  /*1310*/  UISETP.NE.AND UP0, UPT, UR4, 0x1, UPT ;  /* 0x000000010400788c */ /* 0x002fd2000bf05270 */
[----:B--2---:R-:W-:Y:S05]  /*1320*/  BRA.U UP0, `(.L_x_16) ;  /* 0x0000000100447547 */ /* 0x004fea000b800000 */
[----:B------:R-:W1:Y:S01]  /*1330*/  LDCU.128 UR8, c[0x0][0xb10] ;  /* 0x00016200ff0877ac */ /* 0x000e620008000c00 */
[----:B------:R-:W2:Y:S01]  /*1340*/  LDCU UR12, c[0x0][0xb0c] ;  /* 0x00016180ff0c77ac */ /* 0x000ea20008000800 */
[----:B------:R-:W3:Y:S01]  /*1350*/  LDCU UR13, c[0x0][0xb20] ;  /* 0x00016400ff0d77ac */ /* 0x000ee20008000800 */
[----:B-1----:R-:W-:Y:S02]  /*1360*/  UIMAD.WIDE.U32 UR6, UR47, UR8, URZ ;  /* 0x000000082f0672a5 */ /* 0x002fe4000f8e00ff */
[----:B------:R-:W-:Y:S02]  /*1370*/  UIMAD.WIDE.U32 UR4, UR48, UR11, URZ ;  /* 0x0000000b300472a5 */ /* 0x000fe4000f8e00ff */
[----:B--2---:R-:W-:Y:S02]  /*1380*/  UISETP.NE.AND UP1, UPT, UR12, 0x1, UPT ;  /* 0x000000010c00788c */ /* 0x004fe4000bf25270 */
[----:B------:R-:W-:Y:S01]  /*1390*/  UISETP.NE.AND UP0, UPT, UR10, 0x1, UPT ;  /* 0x000000010a00788c */ /* 0x000fe2000bf05270 */
[----:B------:R-:W-:-:S02]  /*13a0*/  UMOV UR6, UR7 ;  /* 0x0000000700067c82 */ /* 0x000fc40008000000 */
[----:B------:R-:W-:Y:S01]  /*13b0*/  UMOV UR4, UR5 ;  /* 0x0000000500047c82 */ /* 0x000fe20008000000 */
[----:B------:R-:W-:Y:S02]  /*13c0*/  USHF.R.U32.HI UR6, URZ, UR9, UR6 ;  /* 0x00000009ff067299 */ /* 0x000fe40008011606 */
[----:B---3--:R-:W-:Y:S02]  /*13d0*/  USHF.R.U32.HI UR4, URZ, UR13, UR4 ;  /* 0x0000000dff047299 */ /* 0x008fe40008011604 */
[----:B------:R-:W-:Y:S02]  /*13e0*/  USEL UR5, UR47, UR6, !UP1 ;  /* 0x000000062f057287 */ /* 0x000fe4000c800000 */
[----:B------:R-:W-:-:S04]  /*13f0*/  USEL UR4, UR48, UR4, !UP0 ;  /* 0x0000000430047287 */ /* 0x000fc8000c000000 */
[----:B------:R-:W-:Y:S02]  /*1400*/  UIADD3 UR6, UPT, UPT, UR5, -UR4, URZ ;  /* 0x8000000405067290 */ /* 0x000fe4000fffe0ff */
[----:B------:R-:W-:Y:S02]  /*1410*/  UIADD3 UR4, UPT, UPT, -UR5, UR4, URZ ;  /* 0x0000000405047290 */ /* 0x000fe4000fffe1ff */
[----:B------:R-:W-:Y:S02]  /*1420*/  UIMAD UR48, UR6, UR10, UR48 ;  /* 0x0000000a063072a4 */ /* 0x000fe4000f8e0230 */
[----:B------:R-:W-:-:S12]  /*1430*/  UIMAD UR47, UR4, UR12, UR47 ;  /* 0x0000000c042f72a4 */ /* 0x000fd8000f8e022f */
.L_x_16:
[----:B------:R-:W-:Y:S01]  /*1440*/  BAR.SYNC.DEFER_BLOCKING 0x0 ;  /* 0x0000000000007b1d */ /* 0x000fe20000010000 */
[----:B------:R-:W-:Y:S01]  /*1450*/  UISETP.NE.AND UP0, UPT, UR18, 0x2, UPT ;  /* 0x000000021200788c */ /* 0x000fe2000bf05270 */
[----:B------:R-:W-:Y:S02]  /*1460*/  ISETP.NE.OR P3, PT, R4, 0x2, !P3 ;  /* 0x000000020400780c */ /* 0x000fe40005f65670 */
[----:B------:R-:W-:Y:S02]  /*1470*/  LOP3.LUT R0, R2, 0x1f, RZ, 0xc0, !PT ;  /* 0x0000001f02007812 */ /* 0x000fe400078ec0ff */
[----:B------:R-:W1:Y:S04]  /*1480*/  LDCU UR21, c[0x0][0xb24] ;  /* 0x00016480ff1577ac */ /* 0x000e680008000800 */
[----:B------:R-:W-:Y:S05]  /*1490*/  BRA.U UP0, `(.L_x_17) ;  /* 0x0000001100ac7547 */ /* 0x000fea000b800000 */
[----:B------:R-:W2:Y:S01]  /*14a0*/  LDCU UR6, c[0x0][0x38c] ;  /* 0x00007180ff0677ac */ /* 0x000ea20008000800 */
[----:B------:R-:W-:Y:S01]  /*14b0*/  PLOP3.LUT P1, PT, PT, PT, UP3, 0x80, 0x8 ;  /* 0x000000000008781c */ /* 0x000fe20003f2f038 */
[----:B------:R-:W-:Y:S01]  /*14c0*/  IMAD.MOV.U32 R12, RZ, RZ, 0x1 ;  /* 0x00000001ff0c7424 */ /* 0x000fe200078e00ff */
[----:B------:R-:W-:Y:S02]  /*14d0*/  ISETP.EQ.OR P2, PT, R0, RZ, P3 ;  /* 0x000000ff0000720c */ /* 0x000fe40001f42670 */
[----:B------:R-:W-:Y:S02]  /*14e0*/  CS2R R10, SRZ ;  /* 0x00000000000a7805 */ /* 0x000fe4000001ff00 */
[----:B------:R-:W-:Y:S01]  /*14f0*/  PLOP3.LUT P1, PT, P1, PT, PT, 0x8, 0x80 ;  /* 0x000000000080781c */ /* 0x000fe20000f2e170 */
[----:B------:R-:W-:Y:S01]  /*1500*/  IMAD.MOV.U32 R9, RZ, RZ, RZ ;  /* 0x000000ffff097224 */ /* 0x000fe200078e00ff */
[----:B------:R-:W3:Y:S01]  /*1510*/  LDCU UR40, c[0x0][0x370] ;  /* 0x00006e00ff2877ac */ /* 0x000ee20008000800 */
[----:B------:R-:W-:Y:S01]  /*1520*/  IMAD.MOV.U32 R8, RZ, RZ, 0x1 ;  /* 0x00000001ff087424 */ /* 0x000fe200078e00ff */
[----:B------:R-:W4:Y:S01]  /*1530*/  LDCU.64 UR28, c[0x0][0x348] ;  /* 0x00006900ff1c77ac */ /* 0x000f220008000a00 */
[----:B------:R-:W1:Y:S01]  /*1540*/  LDCU UR39, c[0x0][0x374] ;  /* 0x00006e80ff2777ac */ /* 0x000e620008000800 */
[----:B--2---:R-:W-:-:S02]  /*1550*/  UIADD3 UR5, UPT, UPT, UR6, 0x3f, URZ ;  /* 0x0000003f06057890 */ /* 0x004fc4000fffe0ff */
[----:B------:R-:W-:Y:S02]  /*1560*/  UIADD3 UR44, UPT, UPT, UR6, 0x7e, URZ ;  /* 0x0000007e062c7890 */ /* 0x000fe4000fffe0ff */
[----:B------:R-:W-:-:S04]  /*1570*/  USHF.R.S32.HI UR4, URZ, 0x1f, UR5 ;  /* 0x0000001fff047899 */ /* 0x000fc80008011405 */
[----:B------:R-:W-:Y:S02]  /*1580*/  ULEA.HI UR4, UR4, UR5, URZ, 0x6 ;  /* 0x0000000504047291 */ /* 0x000fe4000f8f30ff */
[----:B------:R-:W-:Y:S02]  /*1590*/  UIADD3 UR5, UPT, UPT, UR6, -0x1, URZ ;  /* 0xffffffff06057890 */ /* 0x000fe4000fffe0ff */
[----:B------:R-:W-:Y:S02]  /*15a0*/  USHF.R.S32.HI UR42, URZ, 0x6, UR4 ;  /* 0x00000006ff2a7899 */ /* 0x000fe40008011404 */
[----:B------:R-:W-:Y:S02]  /*15b0*/  UISETP.GE.U32.AND UP1, UPT, UR5, -0x7f, UPT ;  /* 0xffffff810500788c */ /* 0x000fe4000bf26070 */
[----:B------:R-:W-:Y:S01]  /*15c0*/  UISETP.LT.U32.AND UP0, UPT, UR42, 0x5, UPT ;  /* 0x000000052a00788c */ /* 0x000fe2000bf01070 */
[----:B------:R-:W-:-:S03]  /*15d0*/  UMOV UR6, URZ ;  /* 0x000000ff00067c82 */ /* 0x000fc60008000000 */
[----:B------:R-:W-:-:S04]  /*15e0*/  USEL UR41, UR42, 0x5, UP0 ;  /* 0x000000052a297887 */ /* 0x000fc80008000000 */
[----:B------:R-:W-:Y:S02]  /*15f0*/  UIADD3 UR14, UPT, UPT, UR41, -0x1, URZ ;  /* 0xffffffff290e7890 */ /* 0x000fe4000fffe0ff */
[----:B------:R-:W-:Y:S02]  /*1600*/  @UP1 UIADD3 UR14, UPT, UPT, UR41, URZ, URZ ;  /* 0x000000ff290e1290 */ /* 0x000fe4000fffe0ff */
[----:B------:R-:W-:Y:S02]  /*1610*/  UIADD3 UR43, UPT, UPT, UR42, -UR41, URZ ;  /* 0x800000292a2b7290 */ /* 0x000fe4000fffe0ff */
[----:B-1-34-:R-:W-:-:S12]  /*1620*/  UIADD3 UR14, UPT, UPT, UR14, 0x1, URZ ;  /* 0x000000010e0e7890 */ /* 0x01afd8000fffe0ff */
.L_x_35:
[----:B------:R-:W-:Y:S01]  /*1630*/  UISETP.NE.AND UP0, UPT, UR15, URZ, UPT ;  /* 0x000000ff0f00728c */ /* 0x000fe2000bf05270 */
[----:B------:R-:W1:Y:S08]  /*1640*/  S2UR UR15, SR_CgaCtaId ;  /* 0x00000000000f79c3 */ /* 0x000e700000008800 */
[----:B------:R-:W-:Y:S05]  /*1650*/  BRA.U UP0, `(.L_x_18) ;  /* 0x0000000100347547 */ /* 0x000fea000b800000 */
[----:B------:R-:W2:Y:S01]  /*1660*/  S2R R0, SR_CgaCtaId ;  /* 0x0000000000007919 */ /* 0x000ea20000008800 */
[----:B------:R-:W-:-:S04]  /*1670*/  MOV R2, 0x400 ;  /* 0x0000040000027802 */ /* 0x000fc80000000f00 */
[----:B--2---:R-:W-:Y:S02]  /*1680*/  LEA R0, R0, R2, 0x18 ;  /* 0x0000000200007211 */ /* 0x004fe400078ec0ff */
[----:B------:R-:W-:-:S03]  /*1690*/  SHF.L.U32 R2, R8, 0x1f, RZ ;  /* 0x0000001f08027819 */ /* 0x000fc600000006ff */
[----:B------:R-:W-:-:S04]  /*16a0*/  IMAD R0, R9, 0x8, R0 ;  /* 0x0000000809007824 */ /* 0x000fc800078e0200 */
[----:B------:R-:W2:Y:S02]  /*16b0*/  SYNCS.PHASECHK.TRANS64.TRYWAIT P0, [R0+URZ+0xf0], R2 ;  /* 0x0000f002000075a7 */ /* 0x000ea400080011ff */
[----:B--2---:R-:W-:Y:S05]  /*16c0*/  @!P0 BRA `(.L_x_19) ;  /* 0x00000074006c8947 */ /* 0x004fea0003800000 */
.L_x_109:
[----:B------:R-:W-:Y:S01]  /*16d0*/  VIADD R9, R9, 0x1 ;  /* 0x0000000109097836 */ /* 0x000fe20000000000 */
[----:B------:R2:W-:Y:S04]  /*16e0*/  SYNCS.ARRIVE.TRANS64.A1T0 RZ, [R0+URZ+0xe0], RZ ;  /* 0x0000e0ff00ff79a7 */ /* 0x0005e800081000ff */
[----:B------:R-:W-:-:S04]  /*16f0*/  ISETP.NE.AND P0, PT, R9, 0x2, PT ;  /* 0x000000020900780c */ /* 0x000fc80003f05270 */
[----:B------:R-:W-:Y:S02]  /*1700*/  SEL R9, R9, RZ, P0 ;  /* 0x000000ff09097207 */ /* 0x000fe40000000000 */
[----:B--2---:R-:W-:-:S04]  /*1710*/  SEL R0, RZ, 0x1, P0 ;  /* 0x00000001ff007807 */ /* 0x004fc80000000000 */
[----:B------:R-:W-:-:S07]  /*1720*/  LOP3.LUT R8, R8, R0, RZ, 0x3c, !PT ;  /* 0x0000000008087212 */ /* 0x000fce00078e3cff */
.L_x_18:
[----:B------:R-:W-:Y:S01]  /*1730*/  UMOV UR4, 0x400 ;  /* 0x0000040000047882 */ /* 0x000fe20000000000 */
[----:B------:R-:W-:Y:S01]  /*1740*/  SHF.L.U32 R0, R12, 0x1f, RZ ;  /* 0x0000001f0c007819 */ /* 0x000fe200000006ff */
[----:B-1----:R-:W-:Y:S02]  /*1750*/  ULEA UR4, UR15, UR4, 0x18 ;  /* 0x000000040f047291 */ /* 0x002fe4000f8ec0ff */
[----:B------:R-:W-:Y:S02]  /*1760*/  UISETP.GE.U32.AND UP0, UPT, UR44, 0x7f, UPT ;  /* 0x0000007f2c00788c */ /* 0x000fe4000bf06070 */
[----:B------:R-:W-:Y:S02]  /*1770*/  ULEA UR5, UR6, UR4, 0x3 ;  /* 0x0000000406057291 */ /* 0x000fe4000f8e18ff */
[----:B------:R-:W-:Y:S02]  /*1780*/  USHF.L.U32 UR35, UR47, 0x7, URZ ;  /* 0x000000072f237899 */ /* 0x000fe400080006ff */
[----:B------:R-:W-:Y:S01]  /*1790*/  UIMAD UR11, UR48, 0x70, URZ ;  /* 0x00000070300b78a4 */ /* 0x000fe2000f8e02ff */
[----:B------:R-:W-:-:S04]  /*17a0*/  UMOV UR13, URZ ;  /* 0x000000ff000d7c82 */ /* 0x000fc80008000000 */
[----:B------:R1:W2:Y:S01]  /*17b0*/  SYNCS.PHASECHK.TRANS64.TRYWAIT P0, [UR5+0x28], R0 ;  /* 0x00002800ff0075a7 */ /* 0x0002a20008001105 */
[----:B------:R-:W-:Y:S06]  /*17c0*/  BRA.U !UP0, `(.L_x_20) ;  /* 0x0000000108a87547 */ /* 0x000fec000b800000 */
[----:B------:R-:W-:Y:S01]  /*17d0*/  UMOV UR7, URZ ;  /* 0x000000ff00077c82 */ /* 0x000fe20008000000 */
[----:B------:R-:W-:-:S05]  /*17e0*/  UMOV UR5, UR6 ;  /* 0x0000000600057c82 */ /* 0x000fca0008000000 */
.L_x_25:
[----:B--2---:R-:W-:Y:S01]  /*17f0*/  @!P3 MOV R2, 0x7800 ;  /* 0x000078000002b802 */ /* 0x004fe20000000f00 */
[----:B---3--:R-:W-:Y:S01]  /*1800*/  ULEA UR33, UR5, UR4, 0x3 ;  /* 0x0000000405217291 */ /* 0x008fe2000f8e18ff */
[----:B--2-4-:R-:W-:Y:S11]  /*1810*/  @P0 BRA `(.L_x_21) ;  /* 0x00000000000c0947 */ /* 0x014ff60003800000 */
[----:B------:R-:W-:Y:S04]  /*1820*/  SHF.L.U32 R3, R12, 0x1f, RZ ;  /* 0x0000001f0c037819 */ /* 0x000fe800000006ff */
[----:B------:R-:W2:Y:S02]  /*1830*/  SYNCS.PHASECHK.TRANS64.TRYWAIT P0, [UR33+0x28], R3 ;  /* 0x00002803ff0075a7 */ /* 0x000ea40008001121 */
[----:B--2---:R-:W-:Y:S05]  /*1840*/  @!P0 BRA `(.L_x_22) ;  /* 0x0000007400208947 */ /* 0x004fea0003800000 */
.L_x_21:
[----:B------:R2:W-:Y:S01]  /*1850*/  @!P3 SYNCS.ARRIVE.TRANS64 RZ, [UR33], R2 ;  /* 0x00000002ffffb9a7 */ /* 0x0005e20008000021 */
[----:B------:R-:W-:Y:S04]  /*1860*/  BSSY.RECONVERGENT B0, `(.L_x_23) ;  /* 0x0000003000007945 */ /* 0x000fe80003800200 */
[----:B------:R-:W-:Y:S05]  /*1870*/  @P2 BRA `(.L_x_24) ;  /* 0x0000000000042947 */ /* 0x000fea0003800000 */
[----:B------:R-:W-:Y:S05]  /*1880*/  BPT.TRAP 0x1 ;  /* 0x000000040000795c */ /* 0x000fea0000300000 */
.L_x_24:
[----:B------:R-:W-:Y:S05]  /*1890*/  BSYNC.RECONVERGENT B0 ;  /* 0x0000000000007941 */ /* 0x000fea0003800200 */
.L_x_23:
[----:B------:R-:W-:Y:S02]  /*18a0*/  UIADD3 UR6, UPT, UPT, UR5, 0x1, URZ ;  /* 0x0000000105067890 */ /* 0x000fe4000fffe0ff */
[----:B------:R-:W-:Y:S02]  /*18b0*/  UIADD3 UR18, UP1, UPT, UR28, 0x80, URZ ;  /* 0x000000801c127890 */ /* 0x000fe4000ff3e0ff */
[----:B------:R-:W-:Y:S02]  /*18c0*/  UISETP.NE.AND UP0, UPT, UR6, 0x5, UPT ;  /* 0x000000050600788c */ /* 0x000fe4000bf05270 */
[----:B------:R-:W-:Y:S02]  /*18d0*/  ULEA UR32, UR5, UR4, 0xe ;  /* 0x0000000405207291 */ /* 0x000fe4000f8e70ff */
[----:B------:R-:W-:Y:S02]  /*18e0*/  USEL UR9, URZ, 0x1, UP0 ;  /* 0x00000001ff097887 */ /* 0x000fe40008000000 */
[----:B------:R-:W-:Y:S02]  /*18f0*/  USEL UR6, UR6, URZ, UP0 ;  /* 0x000000ff06067287 */ /* 0x000fe40008000000 */
[----:B------:R-:W-:Y:S02]  /*1900*/  USHF.L.U32 UR34, UR7, 0x6, URZ ;  /* 0x0000000607227899 */ /* 0x000fe400080006ff */
[----:B------:R-:W-:Y:S01]  /*1910*/  ULEA UR8, UR6, UR4, 0x3 ;  /* 0x0000000406087291 */ /* 0x000fe2000f8e18ff */
[----:B------:R-:W-:Y:S01]  /*1920*/  LOP3.LUT R12, R12, UR9, RZ, 0x3c, !PT ;  /* 0x000000090c0c7c12 */ /* 0x000fe2000f8e3cff */
[----:B------:R-:W-:Y:S02]  /*1930*/  UIADD3.X UR19, UPT, UPT, URZ, UR29, URZ, UP1, !UPT ;  /* 0x0000001dff137290 */ /* 0x000fe40008ffe4ff */
[----:B------:R-:W-:Y:S01]  /*1940*/  UIADD3 UR32, UPT, UPT, UR32, 0xe300, URZ ;  /* 0x0000e30020207890 */ /* 0x000fe2000fffe0ff */
[----:B-1----:R-:W-:Y:S01]  /*1950*/  SHF.L.U32 R0, R12, 0x1f, RZ ;  /* 0x0000001f0c007819 */ /* 0x002fe200000006ff */
[----:B------:R-:W-:Y:S02]  /*1960*/  UIADD3 UR16, UP0, UPT, UR28, 0x180, URZ ;  /* 0x000001801c107890 */ /* 0x000fe4000ff1e0ff */
[----:B------:R-:W-:Y:S01]  /*1970*/  UIADD3 UR7, UPT, UPT, UR7, 0x1, URZ ;  /* 0x0000000107077890 */ /* 0x000fe2000fffe0ff */
[----:B------:R3:W4:Y:S01]  /*1980*/  SYNCS.PHASECHK.TRANS64.TRYWAIT P0, [UR8+0x28], R0 ;  /* 0x00002800ff0075a7 */ /* 0x0007220008001108 */
[----:B------:R-:W-:Y:S01]  /*1990*/  UIMAD UR8, UR5, 0x3800, UR4 ;  /* 0x00003800050878a4 */ /* 0x000fe2000f8e0204 */
[----:B------:R-:W-:Y:S01]  /*19a0*/  UMOV UR22, 0x0 ;  /* 0x0000000000167882 */ /* 0x000fe20000000000 */
[----:B------:R-:W-:Y:S02]  /*19b0*/  UMOV UR23, 0x10000000 ;  /* 0x1000000000177882 */ /* 0x000fe40000000000 */
[----:B------:R-:W-:Y:S01]  /*19c0*/  UIADD3 UR8, UPT, UPT, UR8, 0x22300, URZ ;  /* 0x0002230008087890 */ /* 0x000fe2000fffe0ff */
[----:B------:R3:W-:Y:S01]  /*19d0*/  UTMALDG.3D [UR32], [UR18], desc[UR22] ;  /* 0x00001620120075b4 */ /* 0x0007e20008011000 */
[----:B------:R-:W-:Y:S01]  /*19e0*/  UIADD3.X UR17, UPT, UPT, URZ, UR29, URZ, UP0, !UPT ;  /* 0x0000001dff117290 */ /* 0x000fe200087fe4ff */
[----:B------:R-:W-:Y:S01]  /*19f0*/  UMOV UR12, UR36 ;  /* 0x00000024000c7c82 */ /* 0x000fe20008000000 */
[----:B------:R-:W-:Y:S01]  /*1a00*/  UMOV UR9, UR33 ;  /* 0x0000002100097c82 */ /* 0x000fe20008000000 */
[----:B------:R-:W-:Y:S01]  /*1a10*/  UMOV UR10, UR34 ;  /* 0x00000022000a7c82 */ /* 0x000fe20008000000 */
[----:B------:R-:W-:Y:S01]  /*1a20*/  UISETP.NE.AND UP0, UPT, UR7, UR14, UPT ;  /* 0x0000000e0700728c */ /* 0x000fe2000bf05270 */
[----:B------:R-:W-:Y:S01]  /*1a30*/  UMOV UR13, UR14 ;  /* 0x0000000e000d7c82 */ /* 0x000fe20008000000 */
[----:B------:R-:W-:Y:S03]  /*1a40*/  UMOV UR5, UR6 ;  /* 0x0000000600057c82 */ /* 0x000fe60008000000 */
[----:B------:R3:W-:Y:S04]  /*1a50*/  UTMALDG.3D [UR8], [UR16], desc[UR22] ;  /* 0x00001608100075b4 */ /* 0x0007e80008011000 */
[----:B------:R-:W-:Y:S05]  /*1a60*/  BRA.U UP0, `(.L_x_25) ;  /* 0xfffffffd00607547 */ /* 0x000fea000b83ffff */
.L_x_20:
[----:B------:R-:W-:Y:S01]  /*1a70*/  ULEA UR5, UR6, UR4, 0x3 ;  /* 0x0000000406057291 */ /* 0x000fe2000f8e18ff */
[----:B-1-3--:R-:W-:Y:S01]  /*1a80*/  SHF.L.U32 R0, R12, 0x1f, RZ ;  /* 0x0000001f0c007819 */ /* 0x00afe200000006ff */
[----:B------:R-:W-:Y:S01]  /*1a90*/  @!P1 SYNCS.ARRIVE.TRANS64.A1T0 RZ, [UR4+0x78], RZ ;  /* 0x000078ffffff99a7 */ /* 0x000fe20008100004 */
[----:B------:R-:W-:-:S06]  /*1aa0*/  UISETP.GT.AND UP0, UPT, UR42, UR41, UPT ;  /* 0x000000292a00728c */ /* 0x000fcc000bf04270 */
[----:B--2-4-:R1:W2:Y:S03]  /*1ab0*/  SYNCS.PHASECHK.TRANS64.TRYWAIT P0, [UR5+0x28], R0 ;  /* 0x00002800ff0075a7 */ /* 0x0142a60008001105 */
[----:B------:R-:W-:Y:S05]  /*1ac0*/  BRA.U !UP0, `(.L_x_26) ;  /* 0x0000000108ac7547 */ /* 0x000fea000b800000 */
[----:B------:R-:W-:Y:S01]  /*1ad0*/  UIADD3 UR26, UPT, UPT, UR43, UR13, URZ ;  /* 0x0000000d2b1a7290 */ /* 0x000fe2000fffe0ff */
[----:B------:R-:W-:-:S11]  /*1ae0*/  UMOV UR5, UR6 ;  /* 0x0000000600057c82 */ /* 0x000fd60008000000 */
.L_x_31:
[----:B--2---:R-:W-:Y:S01]  /*1af0*/  @!P3 MOV R2, 0x7800 ;  /* 0x000078000002b802 */ /* 0x004fe20000000f00 */
[----:B---3--:R-:W-:Y:S01]  /*1b00*/  ULEA UR17, UR5, UR4, 0x3 ;  /* 0x0000000405117291 */ /* 0x008fe2000f8e18ff */
[----:B--2-4-:R-:W-:Y:S11]  /*1b10*/  @P0 BRA `(.L_x_27) ;  /* 0x00000000000c0947 */ /* 0x014ff60003800000 */
[----:B------:R-:W-:Y:S04]  /*1b20*/  SHF.L.U32 R3, R12, 0x1f, RZ ;  /* 0x0000001f0c037819 */ /* 0x000fe800000006ff */
[----:B------:R-:W2:Y:S02]  /*1b30*/  SYNCS.PHASECHK.TRANS64.TRYWAIT P0, [UR17+0x28], R3 ;  /* 0x00002803ff0075a7 */ /* 0x000ea40008001111 */
[----:B--2---:R-:W-:Y:S05]  /*1b40*/  @!P0 BRA `(.L_x_28) ;  /* 0x0000007000788947 */ /* 0x004fea0003800000 */
.L_x_27:
[----:B------:R2:W-:Y:S01]  /*1b50*/  @!P3 SYNCS.ARRIVE.TRANS64 RZ, [UR17], R2 ;  /* 0x00000002ffffb9a7 */ /* 0x0005e20008000011 */
[----:B------:R-:W-:Y:S04]  /*1b60*/  BSSY.RECONVERGENT B0, `(.L_x_29) ;  /* 0x0000003000007945 */ /* 0x000fe80003800200 */
[----:B------:R-:W-:Y:S05]  /*1b70*/  @P2 BRA `(.L_x_30) ;  /* 0x0000000000042947 */ /* 0x000fea0003800000 */
[----:B------:R-:W-:Y:S05]  /*1b80*/  BPT.TRAP 0x1 ;  /* 0x000000040000795c */ /* 0x000fea0000300000 */
.L_x_30:
[----:B------:R-:W-:Y:S05]  /*1b90*/  BSYNC.RECONVERGENT B0 ;  /* 0x0000000000007941 */ /* 0x000fea0003800200 */
.L_x_29:
[----:B------:R-:W-:Y:S02]  /*1ba0*/  UIADD3 UR6, UPT, UPT, UR5, 0x1, URZ ;  /* 0x0000000105067890 */ /* 0x000fe4000fffe0ff */
[----:B------:R-:W-:Y:S02]  /*1bb0*/  ULEA UR16, UR5, UR4, 0xe ;  /* 0x0000000405107291 */ /* 0x000fe4000f8e70ff */
[----:B------:R-:W-:Y:S02]  /*1bc0*/  UISETP.NE.AND UP0, UPT, UR6, 0x5, UPT ;  /* 0x000000050600788c */ /* 0x000fe4000bf05270 */
[----:B------:R-:W-:Y:S02]  /*1bd0*/  UIADD3 UR24, UP1, UPT, UR28, 0x80, URZ ;  /* 0x000000801c187890 */ /* 0x000fe4000ff3e0ff */
[----:B------:R-:W-:Y:S02]  /*1be0*/  USEL UR8, URZ, 0x1, UP0 ;  /* 0x00000001ff087887 */ /* 0x000fe40008000000 */
[----:B------:R-:W-:Y:S02]  /*1bf0*/  USEL UR6, UR6, URZ, UP0 ;  /* 0x000000ff06067287 */ /* 0x000fe40008000000 */
[----:B------:R-:W-:Y:S02]  /*1c00*/  USHF.L.U32 UR18, UR13, 0x6, URZ ;  /* 0x000000060d127899 */ /* 0x000fe400080006ff */
[----:B------:R-:W-:Y:S01]  /*1c10*/  ULEA UR7, UR6, UR4, 0x3 ;  /* 0x0000000406077291 */ /* 0x000fe2000f8e18ff */
[----:B------:R-:W-:Y:S01]  /*1c20*/  LOP3.LUT R12, R12, UR8, RZ, 0x3c, !PT ;  /* 0x000000080c0c7c12 */ /* 0x000fe2000f8e3cff */
[----:B------:R-:W-:Y:S02]  /*1c30*/  UIADD3 UR16, UPT, UPT, UR16, 0xe300, URZ ;  /* 0x0000e30010107890 */ /* 0x000fe4000fffe0ff */
[----:B------:R-:W-:Y:S01]  /*1c40*/  UIADD3.X UR25, UPT, UPT, URZ, UR29, URZ, UP1, !UPT ;  /* 0x0000001dff197290 */ /* 0x000fe20008ffe4ff */
[----:B-1----:R-:W-:Y:S01]  /*1c50*/  SHF.L.U32 R0, R12, 0x1f, RZ ;  /* 0x0000001f0c007819 */ /* 0x002fe200000006ff */
[----:B------:R-:W-:Y:S02]  /*1c60*/  UIMAD UR8, UR5, 0x3800, UR4 ;  /* 0x00003800050878a4 */ /* 0x000fe4000f8e0204 */
[----:B------:R-:W-:Y:S01]  /*1c70*/  UIADD3 UR22, UP0, UPT, UR28, 0x180, URZ ;  /* 0x000001801c167890 */ /* 0x000fe2000ff1e0ff */
[----:B------:R3:W4:Y:S01]  /*1c80*/  SYNCS.PHASECHK.TRANS64.TRYWAIT P0, [UR7+0x28], R0 ;  /* 0x00002800ff0075a7 */ /* 0x0007220008001107 */
[----:B------:R-:W-:Y:S01]  /*1c90*/  UIADD3 UR8, UPT, UPT, UR8, 0x22300, URZ ;  /* 0x0002230008087890 */ /* 0x000fe2000fffe0ff */
[----:B------:R-:W-:Y:S01]  /*1ca0*/  UMOV UR30, 0x0 ;  /* 0x00000000001e7882 */ /* 0x000fe20000000000 */
[----:B------:R-:W-:Y:S01]  /*1cb0*/  UMOV UR31, 0x10000000 ;  /* 0x10000000001f7882 */ /* 0x000fe20000000000 */
[----:B------:R-:W-:Y:S01]  /*1cc0*/  UMOV UR19, UR35 ;  /* 0x0000002300137c82 */ /* 0x000fe20008000000 */
[----:B------:R-:W-:Y:S01]  /*1cd0*/  UMOV UR20, UR36 ;  /* 0x0000002400147c82 */ /* 0x000fe20008000000 */
[----:B------:R-:W-:Y:S01]  /*1ce0*/  UIADD3.X UR23, UPT, UPT, URZ, UR29, URZ, UP0, !UPT ;  /* 0x0000001dff177290 */ /* 0x000fe200087fe4ff */
[----:B------:R3:W-:Y:S01]  /*1cf0*/  UTMALDG.3D [UR16], [UR24], desc[UR30] ;  /* 0x00001e10180075b4 */ /* 0x0007e20008011000 */
[----:B------:R-:W-:Y:S01]  /*1d00*/  UIADD3 UR13, UPT, UPT, UR13, 0x1, URZ ;  /* 0x000000010d0d7890 */ /* 0x000fe2000fffe0ff */
[----:B------:R-:W-:Y:S01]  /*1d10*/  UMOV UR12, UR36 ;  /* 0x00000024000c7c82 */ /* 0x000fe20008000000 */
[----:B------:R-:W-:Y:S01]  /*1d20*/  UMOV UR9, UR17 ;  /* 0x0000001100097c82 */ /* 0x000fe20008000000 */
[----:B------:R-:W-:Y:S01]  /*1d30*/  UMOV UR10, UR18 ;  /* 0x00000012000a7c82 */ /* 0x000fe20008000000 */
[----:B------:R-:W-:Y:S03]  /*1d40*/  UISETP.NE.AND UP0, UPT, UR13, UR26, UPT ;  /* 0x0000001a0d00728c */ /* 0x000fe6000bf05270 */
[----:B------:R3:W-:Y:S01]  /*1d50*/  UTMALDG.3D [UR8], [UR22], desc[UR30] ;  /* 0x00001e08160075b4 */ /* 0x0007e20008011000 */
[----:B------:R-:W-:Y:S05]  /*1d60*/  UMOV UR5, UR6 ;  /* 0x0000000600057c82 */ /* 0x000fea0008000000 */
[----:B------:R-:W-:Y:S05]  /*1d70*/  BRA.U UP0, `(.L_x_31) ;  /* 0xfffffffd005c7547 */ /* 0x000fea000b83ffff */
.L_x_26:
[C---:B------:R-:W-:Y:S01]  /*1d80*/  LEA R3, R11.reuse, UR4, 0x3 ;  /* 0x000000040b037c11 */ /* 0x040fe2000f8e18ff */
[----:B------:R-:W-:Y:S01]  /*1d90*/  NOP ;  /* 0x0000000000007918 */ /* 0x000fe20000000000 */
[----:B-1-3--:R-:W-:Y:S02]  /*1da0*/  SHF.L.U32 R0, R10, 0x1f, RZ ;  /* 0x0000001f0a007819 */ /* 0x00afe400000006ff */
[----:B------:R-:W-:Y:S02]  /*1db0*/  LEA R4, R11, UR4, 0x4 ;  /* 0x000000040b047c11 */ /* 0x000fe4000f8e20ff */
[----:B--2-4-:R-:W1:Y:S02]  /*1dc0*/  SYNCS.PHASECHK.TRANS64.TRYWAIT P0, [R3+URZ+0x80], R0 ;  /* 0x00008000030075a7 */ /* 0x014e6400080011ff */
[----:B-1----:R-:W-:Y:S05]  /*1dd0*/  @!P0 BRA `(.L_x_32) ;  /* 0x0000006c00ec8947 */ /* 0x002fea0003800000 */
.L_x_112:
[----:B------:R-:W2:Y:S01]  /*1de0*/  LDS.128 R4, [R4+0x110] ;  /* 0x0001100004047984 */ /* 0x000ea20000000c00 */
[----:B------:R-:W-:Y:S01]  /*1df0*/  UISETP.GE.AND UP0, UPT, UR21, 0x1, UPT ;  /* 0x000000011500788c */ /* 0x000fe2000bf06270 */
[----:B------:R-:W-:Y:S01]  /*1e00*/  @!PT LDS RZ, [RZ] ;  /* 0x00000000fffff984 */ /* 0x000fe20000000800 */
[----:B------:R-:W-:Y:S01]  /*1e10*/  @!PT LDS RZ, [RZ] ;  /* 0x00000000fffff984 */ /* 0x000fe20000000800 */
[----:B------:R-:W-:Y:S01]  /*1e20*/  @!PT LDS RZ, [RZ] ;  /* 0x00000000fffff984 */ /* 0x000fe20000000800 */
[----:B------:R-:W-:Y:S01]  /*1e30*/  @!PT LDS RZ, [RZ] ;  /* 0x00000000fffff984 */ /* 0x000fe20000000800 */
[----:B------:R3:W-:Y:S06]  /*1e40*/  MEMBAR.ALL.CTA ;  /* 0x0000000000007992 */ /* 0x0007ec0000008000 */
[----:B---3--:R-:W3:Y:S01]  /*1e50*/  FENCE.VIEW.ASYNC.S ;  /* 0x00000000000073c6 */ /* 0x008ee20000000000 */
[----:B--2---:R-:W-:-:S13]  /*1e60*/  LOP3.LUT P0, RZ, R6, 0x1, RZ, 0xc0, !PT ;  /* 0x0000000106ff7812 */ /* 0x004fda000780c0ff */
[----:B---3--:R-:W-:Y:S01]  /*1e70*/  VOTEU.ANY UP1, P0 ;  /* 0x0000000000ff7886 */ /* 0x008fe20000020100 */
[----:B------:R-:W-:-:S13]  /*1e80*/  PLOP3.LUT P0, PT, PT, PT, UP1, 0x80, 0x8 ;  /* 0x000000000008781c */ /* 0x000fda0003f0f018 */
[----:B-1----:R-:W-:Y:S02]  /*1e90*/  @P0 LOP3.LUT R0, R5, 0xffff, RZ, 0xc0, !PT ;  /* 0x0000ffff05000812 */ /* 0x002fe400078ec0ff */
[----:B------:R-:W-:Y:S02]  /*1ea0*/  @P0 MOV R2, R4 ;  /* 0x0000000400020202 */ /* 0x000fe40000000f00 */
[----:B------:R-:W-:Y:S01]  /*1eb0*/  @P0 R2UR UR7, R0 ;  /* 0x00000000000702ca */ /* 0x000fe200000e0000 */
[----:B------:R-:W-:Y:S01]  /*1ec0*/  VIADD R0, R3, 0x90 ;  /* 0x0000009003007836 */ /* 0x000fe20000000000 */
[----:B------:R-:W-:Y:S02]  /*1ed0*/  @P0 SHF.R.U32.HI R4, RZ, 0x10, R5 ;  /* 0x00000010ff040819 */ /* 0x000fe40000011605 */
[----:B------:R-:W-:Y:S02]  /*1ee0*/  @P0 R2UR UR8, R2 ;  /* 0x00000000020802ca */ /* 0x000fe400000e0000 */
[----:B------:R-:W-:-:S02]  /*1ef0*/  PRMT R0, RZ, 0x654, R0 ;  /* 0x00000654ff007816 */ /* 0x000fc40000000000 */
[----:B------:R-:W-:Y:S02]  /*1f00*/  @P0 R2UR UR5, R4 ;  /* 0x00000000040502ca */ /* 0x000fe400000e0000 */
[----:B------:R1:W-:Y:S03]  /*1f10*/  SYNCS.ARRIVE.TRANS64.RED.A1T0 RZ, [R0+URZ], RZ ;  /* 0x000000ff00ff79a7 */ /* 0x0003e600081004ff */
[----:B------:R-:W-:-:S04]  /*1f20*/  @UP1 UMOV UR37, UR7 ;  /* 0x0000000700251c82 */ /* 0x000fc80008000000 */
[----:B------:R-:W-:-:S04]  /*1f30*/  @UP1 UMOV UR38, UR8 ;  /* 0x0000000800261c82 */ /* 0x000fc80008000000 */
[----:B------:R-:W-:Y:S01]  /*1f40*/  @UP1 UMOV UR36, UR5 ;  /* 0x0000000500241c82 */ /* 0x000fe20008000000 */
[----:B------:R-:W-:Y:S05]  /*1f50*/  BRA.U !UP0, `(.L_x_33) ;  /* 0x0000000108d47547 */ /* 0x000fea000b800000 */
[----:B------:R-:W2:Y:S01]  /*1f60*/  LDCU.128 UR24, c[0x0][0xb10] ;  /* 0x00016200ff1877ac */ /* 0x000ea20008000c00 */
[----:B------:R-:W3:Y:S01]  /*1f70*/  LDCU UR22, c[0x0][0xb20] ;  /* 0x00016400ff1677ac */ /* 0x000ee20008000800 */
[----:B------:R-:W4:Y:S01]  /*1f80*/  LDCU UR20, c[0x0][0xb0c] ;  /* 0x00016180ff1477ac */ /* 0x000f220008000800 */
[----:B------:R-:W1:Y:S01]  /*1f90*/  LDCU.64 UR10, c[0x0][0xb28] ;  /* 0x00016500ff0a77ac */ /* 0x000e620008000a00 */
[----:B------:R-:W-:Y:S02]  /*1fa0*/  UISETP.NE.AND UP3, UPT, UR21, 0x1, UPT ;  /* 0x000000011500788c */ /* 0x000fe4000bf65270 */
[----:B--2---:R-:W-:Y:S02]  /*1fb0*/  UIMAD.WIDE.U32 UR8, UR39, UR27, URZ ;  /* 0x0000001b270872a5 */ /* 0x004fe4000f8e00ff */
[----:B------:R-:W-:Y:S02]  /*1fc0*/  UIMAD.WIDE.U32 UR12, UR40, UR24, URZ ;  /* 0x00000018280c72a5 */ /* 0x000fe4000f8e00ff */
[----:B------:R-:W-:-:S02]  /*1fd0*/  UISETP.NE.AND UP0, UPT, UR26, 0x1, UPT ;  /* 0x000000011a00788c */ /* 0x000fc4000bf05270 */
[----:B------:R-:W-:Y:S01]  /*1fe0*/  UIMAD.WIDE.U32 UR18, UR37, UR27, URZ ;  /* 0x0000001b251272a5 */ /* 0x000fe2000f8e00ff */
[----:B------:R-:W-:Y:S02]  /*1ff0*/  UMOV UR8, UR9 ;  /* 0x0000000900087c82 */ /* 0x000fe40008000000 */
[----:B------:R-:W-:Y:S01]  /*2000*/  UMOV UR5, UR13 ;  /* 0x0000000d00057c82 */ /* 0x000fe20008000000 */
[----:B---3--:R-:W-:Y:S02]  /*2010*/  USHF.R.U32.HI UR8, URZ, UR22, UR8 ;  /* 0x00000016ff087299 */ /* 0x008fe40008011608 */
[----:B----4-:R-:W-:Y:S02]  /*2020*/  UISETP.NE.AND UP2, UPT, UR20, 0x1, UPT ;  /* 0x000000011400788c */ /* 0x010fe4000bf45270 */
[----:B------:R-:W-:Y:S02]  /*2030*/  USHF.R.U32.HI UR5, URZ, UR25, UR5 ;  /* 0x00000019ff057299 */ /* 0x000fe40008011605 */
[----:B------:R-:W-:-:S02]  /*2040*/  USEL UR7, UR39, UR8, !UP0 ;  /* 0x0000000827077287 */ /* 0x000fc4000c000000 */
[----:B------:R-:W-:Y:S02]  /*2050*/  USEL UR8, UR40, UR5, !UP2 ;  /* 0x0000000528087287 */ /* 0x000fe4000d000000 */
[----:B-1----:R-:W-:Y:S01]  /*2060*/  UIMAD.WIDE.U32 UR12, UR7, UR10, URZ ;  /* 0x0000000a070c72a5 */ /* 0x002fe2000f8e00ff */
[----:B------:R-:W-:Y:S01]  /*2070*/  UMOV UR5, UR19 ;  /* 0x0000001300057c82 */ /* 0x000fe20008000000 */
[----:B------:R-:W-:Y:S02]  /*2080*/  UIMAD.WIDE.U32 UR16, UR38, UR24, URZ ;  /* 0x00000018261072a5 */ /* 0x000fe4000f8e00ff */
[----:B------:R-:W-:-:S03]  /*2090*/  UIMAD.WIDE.U32 UR18, UR8, UR10, URZ ;  /* 0x0000000a081272a5 */ /* 0x000fc6000f8e00ff */
[----:B------:R-:W-:Y:S01]  /*20a0*/  UMOV UR12, UR13 ;  /* 0x0000000d000c7c82 */ /* 0x000fe20008000000 */
[----:B------:R-:W-:Y:S02]  /*20b0*/  USHF.R.U32.HI UR5, URZ, UR22, UR5 ;  /* 0x00000016ff057299 */ /* 0x000fe40008011605 */
[----:B------:R-:W-:Y:S01]  /*20c0*/  @UP3 USHF.R.U32.HI UR7, URZ, UR11, UR12 ;  /* 0x0000000bff073299 */ /* 0x000fe2000801160c */
[----:B------:R-:W-:Y:S01]  /*20d0*/  UMOV UR16, UR17 ;  /* 0x0000001100107c82 */ /* 0x000fe20008000000 */
[----:B------:R-:W-:Y:S01]  /*20e0*/  UMOV UR18, UR19 ;  /* 0x0000001300127c82 */ /* 0x000fe20008000000 */
[----:B------:R-:W-:Y:S02]  /*20f0*/  USHF.R.U32.HI UR25, URZ, UR25, UR16 ;  /* 0x00000019ff197299 */ /* 0x000fe40008011610 */
[----:B------:R-:W-:Y:S02]  /*2100*/  USEL UR5, UR37, UR5, !UP0 ;  /* 0x0000000525057287 */ /* 0x000fe4000c000000 */
[----:B------:R-:W-:-:S02]  /*2110*/  @UP3 USHF.R.U32.HI UR8, URZ, UR11, UR18 ;  /* 0x0000000bff083299 */ /* 0x000fc40008011612 */
[----:B------:R-:W-:Y:S02]  /*2120*/  UIMAD UR9, UR21, UR7, URZ ;  /* 0x00000007150972a4 */ /* 0x000fe4000f8e02ff */
[----:B------:R-:W-:Y:S02]  /*2130*/  USEL UR7, UR38, UR25, !UP2 ;  /* 0x0000001926077287 */ /* 0x000fe4000d000000 */
[----:B------:R-:W-:Y:S02]  /*2140*/  UIMAD UR12, UR21, UR8, URZ ;  /* 0x00000008150c72a4 */ /* 0x000fe4000f8e02ff */
[----:B------:R-:W-:Y:S02]  /*2150*/  UISETP.GE.AND UP0, UPT, UR5, UR9, UPT ;  /* 0x000000090500728c */ /* 0x000fe4000bf06270 */
[----:B------:R-:W-:Y:S02]  /*2160*/  UIMAD.WIDE.U32 UR16, UR5, UR10, URZ ;  /* 0x0000000a051072a5 */ /* 0x000fe4000f8e00ff */
[----:B------:R-:W-:-:S02]  /*2170*/  UISETP.GE.OR UP0, UPT, UR7, UR12, UP0 ;  /* 0x0000000c0700728c */ /* 0x000fc40008706670 */
        /* <DEDUP_REMOVED lines=19> */
.L_x_33:
[----:B------:R-:W2:Y:S02]  /*22b0*/  LDCU UR5, c[0x0][0xb30] ;  /* 0x00016600ff0577ac */ /* 0x000ea40008000800 */
[----:B--2---:R-:W-:-:S09]  /*22c0*/  UISETP.NE.AND UP0, UPT, UR5, 0x1, UPT ;  /* 0x000000010500788c */ /* 0x004fd2000bf05270 */
[----:B------:R-:W-:Y:S05]  /*22d0*/  BRA.U UP0, `(.L_x_34) ;  /* 0x0000000100447547 */ /* 0x000fea000b800000 */
[----:B------:R-:W2:Y:S01]  /*22e0*/  LDCU.128 UR16, c[0x0][0xb10] ;  /* 0x00016200ff1077ac */ /* 0x000ea20008000c00 */
[----:B------:R-:W3:Y:S01]  /*22f0*/  LDCU UR12, c[0x0][0xb0c] ;  /* 0x00016180ff0c77ac */ /* 0x000ee20008000800 */
[----:B------:R-:W4:Y:S01]  /*2300*/  LDCU UR13, c[0x0][0xb20] ;  /* 0x00016400ff0d77ac */ /* 0x000f220008000800 */
[----:B--2---:R-:W-:Y:S02]  /*2310*/  UIMAD.WIDE.U32 UR10, UR38, UR16, URZ ;  /* 0x00000010260a72a5 */ /* 0x004fe4000f8e00ff */
[----:B------:R-:W-:Y:S02]  /*2320*/  UIMAD.WIDE.U32 UR8, UR37, UR19, URZ ;  /* 0x00000013250872a5 */ /* 0x000fe4000f8e00ff */
[----:B---3--:R-:W-:Y:S02]  /*2330*/  UISETP.NE.AND UP2, UPT, UR12, 0x1, UPT ;  /* 0x000000010c00788c */ /* 0x008fe4000bf45270 */
[----:B------:R-:W-:Y:S01]  /*2340*/  UISETP.NE.AND UP0, UPT, UR18, 0x1, UPT ;  /* 0x000000011200788c */ /* 0x000fe2000bf05270 */
[----:B------:R-:W-:-:S02]  /*2350*/  UMOV UR7, UR11 ;  /* 0x0000000b00077c82 */ /* 0x000fc40008000000 */
[----:B------:R-:W-:Y:S01]  /*2360*/  UMOV UR5, UR9 ;  /* 0x0000000900057c82 */ /* 0x000fe20008000000 */
[----:B------:R-:W-:Y:S02]  /*2370*/  USHF.R.U32.HI UR7, URZ, UR17, UR7 ;  /* 0x00000011ff077299 */ /* 0x000fe40008011607 */
[----:B----4-:R-:W-:Y:S02]  /*2380*/  USHF.R.U32.HI UR5, URZ, UR13, UR5 ;  /* 0x0000000dff057299 */ /* 0x010fe40008011605 */
[----:B------:R-:W-:Y:S02]  /*2390*/  USEL UR7, UR38, UR7, !UP2 ;  /* 0x0000000726077287 */ /* 0x000fe4000d000000 */
[----:B------:R-:W-:-:S04]  /*23a0*/  USEL UR5, UR37, UR5, !UP0 ;  /* 0x0000000525057287 */ /* 0x000fc8000c000000 */
[----:B------:R-:W-:Y:S02]  /*23b0*/  UIADD3 UR8, UPT, UPT, UR7, -UR5, URZ ;  /* 0x8000000507087290 */ /* 0x000fe4000fffe0ff */
[----:B------:R-:W-:Y:S02]  /*23c0*/  UIADD3 UR5, UPT, UPT, -UR7, UR5, URZ ;  /* 0x0000000507057290 */ /* 0x000fe4000fffe1ff */
[----:B------:R-:W-:Y:S02]  /*23d0*/  UIMAD UR37, UR8, UR18, UR37 ;  /* 0x00000012082572a4 */ /* 0x000fe4000f8e0225 */
[----:B------:R-:W-:-:S12]  /*23e0*/  UIMAD UR38, UR5, UR12, UR38 ;  /* 0x0000000c052672a4 */ /* 0x000fd8000f8e0226 */
.L_x_34:
[----:B------:R-:W-:Y:S01]  /*23f0*/  VIADD R11, R11, 0x1 ;  /* 0x000000010b0b7836 */ /* 0x000fe20000000000 */
[----:B------:R-:W-:Y:S01]  /*2400*/  PLOP3.LUT P1, PT, PT, PT, PT, 0x80, 0x8 ;  /* 0x000000000008781c */ /* 0x000fe20003f2f070 */
[----:B------:R-:W-:Y:S02]  /*2410*/  UIADD3 UR47, UPT, UPT, UR38, UR62, URZ ;  /* 0x0000003e262f7290 */ /* 0x000fe4000fffe0ff */
[----:B------:R-:W-:Y:S01]  /*2420*/  UIADD3 UR48, UPT, UPT, UR37, UR61, URZ ;  /* 0x0000003d25307290 */ /* 0x000fe2000fffe0ff */
[----:B------:R-:W-:-:S04]  /*2430*/  ISETP.NE.AND P0, PT, R11, 0x2, PT ;  /* 0x000000020b00780c */ /* 0x000fc80003f05270 */
[----:B-1----:R-:W-:Y:S02]  /*2440*/  SEL R0, RZ, 0x1, P0 ;  /* 0x00000001ff007807 */ /* 0x002fe40000000000 */
[----:B------:R-:W-:Y:S02]  /*2450*/  SEL R11, R11, RZ, P0 ;  /* 0x000000ff0b0b7207 */ /* 0x000fe40000000000 */
[----:B------:R-:W-:Y:S01]  /*2460*/  LOP3.LUT R10, R10, R0, RZ, 0x3c, !PT ;  /* 0x000000000a0a7212 */ /* 0x000fe200078e3cff */
[----:B------:R-:W-:Y:S06]  /*2470*/  BRA.U UP1, `(.L_x_35) ;  /* 0xfffffff1016c7547 */ /* 0x000fec000b83ffff */
[----:B------:R-:W-:Y:S01]  /*2480*/  UIADD3 UR7, UPT, UPT, UR4, 0x28, URZ ;  /* 0x0000002804077890 */ /* 0x000fe2000fffe0ff */
[----:B------:R-:W-:-:S03]  /*2490*/  SHF.L.U32 R2, R12, 0x1f, RZ ;  /* 0x0000001f0c027819 */ /* 0x000fc600000006ff */
[----:B------:R-:W-:-:S09]  /*24a0*/  ULEA UR4, UR6, UR7, 0x3 ;  /* 0x0000000706047291 */ /* 0x000fd2000f8e18ff */
[----:B------:R-:W1:Y:S02]  /*24b0*/  SYNCS.PHASECHK.TRANS64.TRYWAIT P0, [UR4], R2 ;  /* 0x00000002ff0075a7 */ /* 0x000e640008001104 */
[----:B-1----:R-:W-:Y:S05]  /*24c0*/  @!P0 BRA `(.L_x_36) ;  /* 0x0000006800448947 */ /* 0x002fea0003800000 */
.L_x_114:
[----:B------:R-:W-:-:S04]  /*24d0*/  UIADD3 UR4, UPT, UPT, UR6, 0x1, URZ ;  /* 0x0000000106047890 */ /* 0x000fc8000fffe0ff */
[----:B------:R-:W-:-:S04]  /*24e0*/  UISETP.NE.AND UP0, UPT, UR4, 0x5, UPT ;  /* 0x000000050400788c */ /* 0x000fc8000bf05270 */
[----:B------:R-:W-:Y:S02]  /*24f0*/  USEL UR6, URZ, 0x1, UP0 ;  /* 0x00000001ff067887 */ /* 0x000fe40008000000 */
[----:B------:R-:W-:-:S04]  /*2500*/  USEL UR4, UR4, URZ, UP0 ;  /* 0x000000ff04047287 */ /* 0x000fc80008000000 */
[----:B------:R-:W-:Y:S01]  /*2510*/  ULEA UR5, UR4, UR7, 0x3 ;  /* 0x0000000704057291 */ /* 0x000fe2000f8e18ff */
[----:B-1----:R-:W-:-:S04]  /*2520*/  LOP3.LUT R2, R12, UR6, RZ, 0x3c, !PT ;  /* 0x000000060c027c12 */ /* 0x002fc8000f8e3cff */
[----:B------:R-:W-:-:S04]  /*2530*/  SHF.L.U32 R3, R2, 0x1f, RZ ;  /* 0x0000001f02037819 */ /* 0x000fc800000006ff */
[----:B------:R-:W1:Y:S02]  /*2540*/  SYNCS.PHASECHK.TRANS64.TRYWAIT P0, [UR5], R3 ;  /* 0x00000003ff0075a7 */ /* 0x000e640008001105 */
[----:B-1----:R-:W-:Y:S05]  /*2550*/  @!P0 BRA `(.L_x_37) ;  /* 0x0000006800388947 */ /* 0x002fea0003800000 */
.L_x_116:
[----:B------:R-:W-:-:S04]  /*2560*/  UIADD3 UR4, UPT, UPT, UR4, 0x1, URZ ;  /* 0x0000000104047890 */ /* 0x000fc8000fffe0ff */
[----:B------:R-:W-:-:S04]  /*2570*/  UISETP.NE.AND UP0, UPT, UR4, 0x5, UPT ;  /* 0x000000050400788c */ /* 0x000fc8000bf05270 */
[----:B------:R-:W-:Y:S02]  /*2580*/  USEL UR6, URZ, 0x1, UP0 ;  /* 0x00000001ff067887 */ /* 0x000fe40008000000 */
[----:B------:R-:W-:-:S04]  /*2590*/  USEL UR4, UR4, URZ, UP0 ;  /* 0x000000ff04047287 */ /* 0x000fc80008000000 */
[----:B------:R-:W-:Y:S01]  /*25a0*/  ULEA UR5, UR4, UR7, 0x3 ;  /* 0x0000000704057291 */ /* 0x000fe2000f8e18ff */
[----:B------:R-:W-:-:S04]  /*25b0*/  LOP3.LUT R2, R2, UR6, RZ, 0x3c, !PT ;  /* 0x0000000602027c12 */ /* 0x000fc8000f8e3cff */
[----:B-1----:R-:W-:-:S04]  /*25c0*/  SHF.L.U32 R3, R2, 0x1f, RZ ;  /* 0x0000001f02037819 */ /* 0x002fc800000006ff */
[----:B------:R-:W1:Y:S02]  /*25d0*/  SYNCS.PHASECHK.TRANS64.TRYWAIT P0, [UR5], R3 ;  /* 0x00000003ff0075a7 */ /* 0x000e640008001105 */
[----:B-1----:R-:W-:Y:S05]  /*25e0*/  @!P0 BRA `(.L_x_38) ;  /* 0x00000068002c8947 */ /* 0x002fea0003800000 */
.L_x_118:
        /* <DEDUP_REMOVED lines=9> */
.L_x_120:
[----:B------:R-:W-:-:S04]  /*2680*/  UIADD3 UR4, UPT, UPT, UR4, 0x1, URZ ;  /* 0x0000000104047890 */ /* 0x000fc8000fffe0ff */
[----:B------:R-:W-:-:S04]  /*2690*/  UISETP.NE.AND UP0, UPT, UR4, 0x5, UPT ;  /* 0x000000050400788c */ /* 0x000fc8000bf05270 */
[----:B------:R-:W-:Y:S02]  /*26a0*/  USEL UR5, URZ, 0x1, UP0 ;  /* 0x00000001ff057887 */ /* 0x000fe40008000000 */
[----:B------:R-:W-:-:S04]  /*26b0*/  USEL UR4, UR4, URZ, UP0 ;  /* 0x000000ff04047287 */ /* 0x000fc80008000000 */
[----:B------:R-:W-:Y:S01]  /*26c0*/  ULEA UR4, UR4, UR7, 0x3 ;  /* 0x0000000704047291 */ /* 0x000fe2000f8e18ff */
[----:B------:R-:W-:-:S04]  /*26d0*/  LOP3.LUT R2, R2, UR5, RZ, 0x3c, !PT ;  /* 0x0000000502027c12 */ /* 0x000fc8000f8e3cff */
[----:B------:R-:W-:Y:S01]  /*26e0*/  SHF.L.U32 R2, R2, 0x1f, RZ ;  /* 0x0000001f02027819 */ /* 0x000fe200000006ff */
[----:B-1----:R-:W-:-:S07]  /*26f0*/  IMAD.U32 R0, RZ, RZ, UR4 ;  /* 0x00000004ff007e24 */ /* 0x002fce000f8e00ff */
.L_x_40:
[----:B-1----:R1:W2:Y:S02]  /*2700*/  SYNCS.PHASECHK.TRANS64.TRYWAIT P0, [R0+URZ], R2 ;  /* 0x00000002000075a7 */ /* 0x0022a400080011ff */
[----:B--2---:R-:W-:Y:S05]  /*2710*/  @!P0 NANOSLEEP.SYNCS 0x989680 ;  /* 0x009896800000895d */ /* 0x004fea0003900000 */
[----:B------:R-:W2:Y:S02]  /*2720*/  @!P0 SYNCS.PHASECHK.TRANS64 P0, [R0+URZ], R2 ;  /* 0x00000002000085a7 */ /* 0x000ea400080010ff */
[----:B--2---:R-:W-:Y:S05]  /*2730*/  @P0 EXIT ;  /* 0x000000000000094d */ /* 0x004fea0003800000 */
[----:B------:R-:W-:Y:S05]  /*2740*/  BRA `(.L_x_40) ;  /* 0xfffffffc00ec7947 */ /* 0x000fea000383ffff */
.L_x_17:
[----:B------:R-:W-:-:S04]  /*2750*/  UISETP.NE.AND UP0, UPT, UR15, URZ, UPT ;  /* 0x000000ff0f00728c */ /* 0x000fc8000bf05270 */
[----:B------:R-:W-:-:S09]  /*2760*/  UISETP.NE.OR UP0, UPT, UR18, 0x1, UP0 ;  /* 0x000000011200788c */ /* 0x000fd20008705670 */
[----:B------:R-:W-:Y:S05]  /*2770*/  BRA.U UP0, `(.L_x_41) ;  /* 0x0000000500487547 */ /* 0x000fea000b800000 */
[----:B------:R-:W-:Y:S01]  /*2780*/  ISETP.NE.AND P2, PT, R0, RZ, PT ;  /* 0x000000ff0000720c */ /* 0x000fe20003f45270 */
[----:B------:R-:W-:Y:S01]  /*2790*/  IMAD.MOV.U32 R12, RZ, RZ, 0x1 ;  /* 0x00000001ff0c7424 */ /* 0x000fe200078e00ff */
[----:B------:R-:W-:Y:S02]  /*27a0*/  CS2R R10, SRZ ;  /* 0x00000000000a7805 */ /* 0x000fe4000001ff00 */
[----:B------:R-:W-:Y:S01]  /*27b0*/  CS2R R8, SRZ ;  /* 0x0000000000087805 */ /* 0x000fe2000001ff00 */
[----:B------:R-:W-:Y:S01]  /*27c0*/  UMOV UR4, 0x400 ;  /* 0x0000040000047882 */ /* 0x000fe20000000000 */
[----:B------:R-:W-:Y:S01]  /*27d0*/  UMOV UR5, URZ ;  /* 0x000000ff00057c82 */ /* 0x000fe20008000000 */
[----:B------:R-:W-:-:S12]  /*27e0*/  ULEA UR15, UR15, UR4, 0x18 ;  /* 0x000000040f0f7291 */ /* 0x000fd8000f8ec0ff */
.L_x_45:
[----:B------:R-:W-:Y:S02]  /*27f0*/  LEA R2, R8, UR15, 0x3 ;  /* 0x0000000f08027c11 */ /* 0x000fe4000f8e18ff */
[----:B------:R-:W-:-:S03]  /*2800*/  SHF.L.U32 R4, R9, 0x1f, RZ ;  /* 0x0000001f09047819 */ /* 0x000fc600000006ff */
[----:B------:R-:W-:Y:S01]  /*2810*/  VIADD R5, R2, 0xf0 ;  /* 0x000000f002057836 */ /* 0x000fe20000000000 */
[----:B------:R-:W2:Y:S02]  /*2820*/  SYNCS.PHASECHK.TRANS64.TRYWAIT P0, [R2+URZ+0xe0], R4 ;  /* 0x0000e004020075a7 */ /* 0x000ea400080011ff */
[----:B--2---:R-:W-:Y:S05]  /*2830*/  @!P0 BRA `(.L_x_42) ;  /* 0x0000006400c88947 */ /* 0x004fea0003800000 */
.L_x_121:
[----:B------:R-:W-:Y:S01]  /*2840*/  ULEA UR4, UR5, UR15, 0x3 ;  /* 0x0000000f05047291 */ /* 0x000fe2000f8e18ff */
[----:B--2---:R-:W-:Y:S01]  /*2850*/  PRMT R2, RZ, 0x654, R5 ;  /* 0x00000654ff027816 */ /* 0x004fe20000000005 */
[----:B------:R-:W-:Y:S01]  /*2860*/  @!P2 IMAD.MOV.U32 R4, RZ, RZ, 0x10 ;  /* 0x00000010ff04a424 */ /* 0x000fe200078e00ff */
[----:B------:R-:W-:Y:S01]  /*2870*/  SHF.L.U32 R5, R12, 0x1f, RZ ;  /* 0x0000001f0c057819 */ /* 0x000fe200000006ff */
[----:B------:R-:W-:Y:S01]  /*2880*/  UIADD3 UR6, UPT, UPT, UR4, 0x80, URZ ;  /* 0x0000008004067890 */ /* 0x000fe2000fffe0ff */
[----:B------:R2:W-:Y:S05]  /*2890*/  SYNCS.ARRIVE.TRANS64.RED.A1T0 RZ, [R2+URZ], RZ ;  /* 0x000000ff02ff79a7 */ /* 0x0005ea00081004ff */
[----:B------:R-:W-:Y:S01]  /*28a0*/  IMAD.U32 R6, RZ, RZ, UR6 ;  /* 0x00000006ff067e24 */ /* 0x000fe2000f8e00ff */
[----:B------:R-:W3:Y:S04]  /*28b0*/  SYNCS.PHASECHK.TRANS64.TRYWAIT P0, [UR4+0x90], R5 ;  /* 0x00009005ff0075a7 */ /* 0x000ee80008001104 */
[----:B------:R-:W-:Y:S01]  /*28c0*/  PRMT R6, R0, 0x654, R6 ;  /* 0x0000065400067816 */ /* 0x000fe20000000006 */
[----:B--23--:R-:W-:Y:S06]  /*28d0*/  @!P0 BRA `(.L_x_43) ;  /* 0x0000006400b48947 */ /* 0x00cfec0003800000 */
.L_x_123:
[----:B------:R-:W-:Y:S01]  /*28e0*/  ULEA UR6, UR5, UR15, 0x4 ;  /* 0x0000000f05067291 */ /* 0x000fe2000f8e20ff */
[----:B------:R-:W-:Y:S01]  /*28f0*/  SEL R3, R6, R3, !P2 ;  /* 0x0000000306037207 */ /* 0x000fe20005000000 */
[----:B------:R-:W-:Y:S01]  /*2900*/  UIADD3 UR7, UPT, UPT, UR4, 0x80, URZ ;  /* 0x0000008004077890 */ /* 0x000fe2000fffe0ff */
[----:B--2---:R-:W-:Y:S01]  /*2910*/  LEA R2, R11, UR15, 0x3 ;  /* 0x0000000f0b027c11 */ /* 0x004fe2000f8e18ff */
[----:B------:R-:W-:Y:S01]  /*2920*/  UIADD3 UR6, UPT, UPT, UR6, 0x110, URZ ;  /* 0x0000011006067890 */ /* 0x000fe2000fffe0ff */
[----:B------:R2:W-:Y:S01]  /*2930*/  @!P2 SYNCS.ARRIVE.TRANS64.RED RZ, [R3+URZ], R4 ;  /* 0x0000000403ffa9a7 */ /* 0x0005e200080004ff */
[----:B------:R-:W-:Y:S01]  /*2940*/  UIADD3 UR4, UPT, UPT, UR5, 0x1, URZ ;  /* 0x0000000105047890 */ /* 0x000fe2000fffe0ff */
[----:B------:R-:W-:-:S03]  /*2950*/  VIADD R8, R8, 0x1 ;  /* 0x0000000108087836 */ /* 0x000fc60000000000 */
[----:B------:R-:W-:Y:S02]  /*2960*/  UISETP.NE.AND UP0, UPT, UR4, 0x2, UPT ;  /* 0x000000020400788c */ /* 0x000fe4000bf05270 */
[----:B------:R-:W-:Y:S01]  /*2970*/  ISETP.NE.AND P0, PT, R8, 0x2, PT ;  /* 0x000000020800780c */ /* 0x000fe20003f05270 */
[----:B------:R-:W-:Y:S06]  /*2980*/  UGETNEXTWORKID.BROADCAST [UR6], [UR7] ;  /* 0x00000000060073ca */ /* 0x000fec0008000100 */
[----:B------:R-:W-:Y:S02]  /*2990*/  USEL UR6, URZ, 0x1, UP0 ;  /* 0x00000001ff067887 */ /* 0x000fe40008000000 */
[----:B------:R-:W-:-:S04]  /*29a0*/  USEL UR5, UR4, URZ, UP0 ;  /* 0x000000ff04057287 */ /* 0x000fc80008000000 */
[----:B------:R-:W-:Y:S02]  /*29b0*/  LOP3.LUT R12, R12, UR6, RZ, 0x3c, !PT ;  /* 0x000000060c0c7c12 */ /* 0x000fe4000f8e3cff */
[----:B--2---:R-:W-:-:S04]  /*29c0*/  SHF.L.U32 R4, R10, 0x1f, RZ ;  /* 0x0000001f0a047819 */ /* 0x004fc800000006ff */
[----:B------:R-:W2:Y:S02]  /*29d0*/  SYNCS.PHASECHK.TRANS64.TRYWAIT P1, [R2+URZ+0x80], R4 ;  /* 0x00008004020075a7 */ /* 0x000ea400080211ff */
[----:B--2---:R-:W-:Y:S05]  /*29e0*/  @!P1 BRA `(.L_x_44) ;  /* 0x0000006400889947 */ /* 0x004fea0003800000 */
.L_x_124:
[C---:B--2---:R-:W-:Y:S01]  /*29f0*/  LEA R4, R11.reuse, UR15, 0x4 ;  /* 0x0000000f0b047c11 */ /* 0x044fe2000f8e20ff */
[----:B------:R-:W-:Y:S01]  /*2a00*/  VIADD R2, R2, 0x90 ;  /* 0x0000009002027836 */ /* 0x000fe20000000000 */
[----:B------:R-:W-:Y:S01]  /*2a10*/  SEL R8, R8, RZ, P0 ;  /* 0x000000ff08087207 */ /* 0x000fe20000000000 */
[----:B------:R-:W-:-:S03]  /*2a20*/  VIADD R11, R11, 0x1 ;  /* 0x000000010b0b7836 */ /* 0x000fc60000000000 */
[----:B------:R-:W2:Y:S01]  /*2a30*/  LDS.128 R4, [R4+0x110] ;  /* 0x0001100004047984 */ /* 0x000ea20000000c00 */
[----:B------:R-:W-:Y:S02]  /*2a40*/  PRMT R2, RZ, 0x654, R2 ;  /* 0x00000654ff027816 */ /* 0x000fe40000000002 */
[C---:B------:R-:W-:Y:S01]  /*2a50*/  ISETP.NE.AND P1, PT, R11.reuse, 0x2, PT ;  /* 0x000000020b00780c */ /* 0x040fe20003f25270 */
[----:B------:R-:W-:Y:S01]  /*2a60*/  @!PT LDS RZ, [RZ] ;  /* 0x00000000fffff984 */ /* 0x000fe20000000800 */
[----:B------:R-:W-:Y:S01]  /*2a70*/  @!PT LDS RZ, [RZ] ;  /* 0x00000000fffff984 */ /* 0x000fe20000000800 */
[----:B------:R-:W-:Y:S01]  /*2a80*/  @!PT LDS RZ, [RZ] ;  /* 0x00000000fffff984 */ /* 0x000fe20000000800 */
[----:B------:R-:W-:Y:S01]  /*2a90*/  @!PT LDS RZ, [RZ] ;  /* 0x00000000fffff984 */ /* 0x000fe20000000800 */
[----:B------:R3:W-:Y:S06]  /*2aa0*/  MEMBAR.ALL.CTA ;  /* 0x0000000000007992 */ /* 0x0007ec0000008000 */
[----:B---3--:R-:W3:Y:S01]  /*2ab0*/  FENCE.VIEW.ASYNC.S ;  /* 0x00000000000073c6 */ /* 0x008ee20000000000 */
[----:B------:R-:W-:Y:S01]  /*2ac0*/  SEL R11, R11, RZ, P1 ;  /* 0x000000ff0b0b7207 */ /* 0x000fe20000800000 */
[----:B---3--:R3:W-:Y:S01]  /*2ad0*/  SYNCS.ARRIVE.TRANS64.RED.A1T0 RZ, [R2+URZ], RZ ;  /* 0x000000ff02ff79a7 */ /* 0x0087e200081004ff */
[----:B--2---:R-:W-:-:S02]  /*2ae0*/  LOP3.LUT P3, RZ, R6, 0x1, RZ, 0xc0, !PT ;  /* 0x0000000106ff7812 */ /* 0x004fc4000786c0ff */
[----:B------:R-:W-:-:S04]  /*2af0*/  SEL R4, RZ, 0x1, P1 ;  /* 0x00000001ff047807 */ /* 0x000fc80000800000 */
[----:B------:R-:W-:Y:S02]  /*2b00*/  LOP3.LUT R10, R10, R4, RZ, 0x3c, !PT ;  /* 0x000000040a0a7212 */ /* 0x000fe400078e3cff */
[----:B---3--:R-:W-:-:S04]  /*2b10*/  SEL R2, RZ, 0x1, P0 ;  /* 0x00000001ff027807 */ /* 0x008fc80000000000 */
[----:B------:R-:W-:Y:S01]  /*2b20*/  LOP3.LUT R9, R9, R2, RZ, 0x3c, !PT ;  /* 0x0000000209097212 */ /* 0x000fe200078e3cff */
[----:B------:R-:W-:Y:S06]  /*2b30*/  @P3 BRA `(.L_x_45) ;  /* 0xfffffffc002c3947 */ /* 0x000fec000383ffff */
[----:B------:R-:W-:Y:S01]  /*2b40*/  ULEA UR4, UR5, UR15, 0x3 ;  /* 0x0000000f05047291 */ /* 0x000fe2000f8e18ff */
[----:B------:R-:W-:-:S08]  /*2b50*/  SHF.L.U32 R2, R12, 0x1f, RZ ;  /* 0x0000001f0c027819 */ /* 0x000fd000000006ff */
[----:B------:R-:W2:Y:S02]  /*2b60*/  SYNCS.PHASECHK.TRANS64 P0, [UR4+0x90], R2 ;  /* 0x00009002ff0075a7 */ /* 0x000ea40008001004 */
[----:B--2---:R-:W-:Y:S05]  /*2b70*/  @P0 BRA `(.L_x_46) ;  /* 0x0000000000080947 */ /* 0x004fea0003800000 */
[----:B------:R-:W2:Y:S02]  /*2b80*/  SYNCS.PHASECHK.TRANS64.TRYWAIT P0, [UR4+0x90], R2 ;  /* 0x00009002ff0075a7 */ /* 0x000ea40008001104 */
[----:B--2---:R-:W-:Y:S05]  /*2b90*/  @!P0 BRA `(.L_x_47) ;  /* 0x0000006400308947 */ /* 0x004fea0003800000 */
.L_x_46:
[----:B------:R-:W-:-:S04]  /*2ba0*/  UIADD3 UR6, UPT, UPT, UR5, 0x1, URZ ;  /* 0x0000000105067890 */ /* 0x000fc8000fffe0ff */
[----:B------:R-:W-:-:S04]  /*2bb0*/  UISETP.NE.AND UP0, UPT, UR6, 0x2, UPT ;  /* 0x000000020600788c */ /* 0x000fc8000bf05270 */
[----:B------:R-:W-:Y:S02]  /*2bc0*/  USEL UR7, URZ, 0x1, UP0 ;  /* 0x00000001ff077887 */ /* 0x000fe40008000000 */
[----:B------:R-:W-:-:S04]  /*2bd0*/  USEL UR6, UR6, URZ, UP0 ;  /* 0x000000ff06067287 */ /* 0x000fc80008000000 */
[----:B------:R-:W-:Y:S01]  /*2be0*/  ULEA UR6, UR6, UR15, 0x3 ;  /* 0x0000000f06067291 */ /* 0x000fe2000f8e18ff */
[----:B--2---:R-:W-:-:S04]  /*2bf0*/  LOP3.LUT R2, R12, UR7, RZ, 0x3c, !PT ;  /* 0x000000070c027c12 */ /* 0x004fc8000f8e3cff */
[----:B------:R-:W-:-:S04]  /*2c00*/  SHF.L.U32 R0, R2, 0x1f, RZ ;  /* 0x0000001f02007819 */ /* 0x000fc800000006ff */
[----:B------:R-:W2:Y:S02]  /*2c10*/  SYNCS.PHASECHK.TRANS64 P0, [UR6+0x90], R0 ;  /* 0x00009000ff0075a7 */ /* 0x000ea40008001006 */
[----:B-12---:R-:W-:Y:S05]  /*2c20*/  @P0 EXIT ;  /* 0x000000000000094d */ /* 0x006fea0003800000 */
[----:B------:R-:W-:Y:S02]  /*2c30*/  SHF.L.U32 R2, R2, 0x1f, RZ ;  /* 0x0000001f02027819 */ /* 0x000fe400000006ff */
[----:B------:R-:W-:-:S07]  /*2c40*/  MOV R0, UR6 ;  /* 0x0000000600007c02 */ /* 0x000fce0008000f00 */
.L_x_48:
[----:B-1----:R1:W2:Y:S02]  /*2c50*/  SYNCS.PHASECHK.TRANS64.TRYWAIT P0, [R0+URZ+0x90], R2 ;  /* 0x00009002000075a7 */ /* 0x0022a400080011ff */
[----:B--2---:R-:W-:Y:S05]  /*2c60*/  @!P0 NANOSLEEP.SYNCS 0x989680 ;  /* 0x009896800000895d */ /* 0x004fea0003900000 */
[----:B------:R-:W2:Y:S02]  /*2c70*/  @!P0 SYNCS.PHASECHK.TRANS64 P0, [R0+URZ+0x90], R2 ;  /* 0x00009002000085a7 */ /* 0x000ea400080010ff */
[----:B--2---:R-:W-:Y:S05]  /*2c80*/  @P0 EXIT ;  /* 0x000000000000094d */ /* 0x004fea0003800000 */
[----:B------:R-:W-:Y:S05]  /*2c90*/  BRA `(.L_x_48) ;  /* 0xfffffffc00ec7947 */ /* 0x000fea000383ffff */
.L_x_41:
[----:B------:R-:W-:-:S09]  /*2ca0*/  UISETP.NE.AND UP0, UPT, UR18, URZ, UPT ;  /* 0x000000ff1200728c */ /* 0x000fd2000bf05270 */
[----:B------:R-:W-:Y:S05]  /*2cb0*/  BRA.U UP0, `(.L_x_49) ;  /* 0x0000000d00b47547 */ /* 0x000fea000b800000 */
[----:B------:R-:W-:Y:S01]  /*2cc0*/  UMOV UR4, 0x40 ;  /* 0x0000004000047882 */ /* 0x000fe20000000000 */
[----:B------:R-:W-:Y:S01]  /*2cd0*/  NOP ;  /* 0x0000000000007918 */ /* 0x000fe20000000000 */
[----:B------:R-:W-:-:S03]  /*2ce0*/  ULEA UR5, UR15, UR4, 0x18 ;  /* 0x000000040f057291 */ /* 0x000fc6000f8ec0ff */
[----:B------:R-:W-:Y:S02]  /*2cf0*/  UMOV UR4, 0x400 ;  /* 0x0000040000047882 */ /* 0x000fe40000000000 */
[----:B------:R-:W-:-:S04]  /*2d00*/  ULEA UR15, UR15, UR4, 0x18 ;  /* 0x000000040f0f7291 */ /* 0x000fc8000f8ec0ff */
[----:B------:R-:W2:Y:S02]  /*2d10*/  LDS.U8 R0, [UR5+0x1c] ;  /* 0x00001c05ff007984 */ /* 0x000ea40008000000 */
[----:B--2---:R-:W-:-:S13]  /*2d20*/  ISETP.NE.AND P0, PT, R0, RZ, PT ;  /* 0x000000ff0000720c */ /* 0x004fda0003f05270 */
[----:B------:R-:W-:Y:S05]  /*2d30*/  @P0 BRA `(.L_x_50) ;  /* 0x0000000000580947 */ /* 0x000fea0003800000 */
[----:B------:R-:W-:-:S13]  /*2d40*/  ELECT P0, URZ, PT ;  /* 0x0000000000ff782f */ /* 0x000fda0003800000 */
[----:B------:R-:W-:Y:S05]  /*2d50*/  @!P0 BRA `(.L_x_51) ;  /* 0x0000000000608947 */ /* 0x000fea0003800000 */
[----:B------:R-:W-:Y:S01]  /*2d60*/  UMOV UR4, 0x10 ;  /* 0x0000001000047882 */ /* 0x000fe20000000000 */
[----:B------:R-:W-:Y:S01]  /*2d70*/  HFMA2 R0, -RZ, RZ, 0, 5.9604644775390625e-08 ;  /* 0x00000001ff007431 */ /* 0x000fe200000001ff */
[----:B------:R-:W-:-:S03]  /*2d80*/  MOV R2, 0xffff ;  /* 0x0000ffff00027802 */ /* 0x000fc60000000f00 */
[----:B------:R-:W-:Y:S04]  /*2d90*/  DEPBAR.LE SB2, 0x36 ;  /* 0x0000ad800000791a */ /* 0x000fe80000000000 */
[----:B------:R-:W2:Y:S02]  /*2da0*/  UTCATOMSWS.FIND_AND_SET.ALIGN UP0, UR4, UR4 ;  /* 0x00000004000475e3 */ /* 0x000ea40008000800 */
[----:B--2---:R-:W-:Y:S01]  /*2db0*/  MOV R3, UR4 ;  /* 0x0000000400037c02 */ /* 0x004fe20008000f00 */
[----:B------:R-:W-:Y:S06]  /*2dc0*/  BRA.U UP0, `(.L_x_52) ;  /* 0x0000000100187547 */ /* 0x000fec000b800000 */
.L_x_53:
[----:B------:R-:W-:Y:S05]  /*2dd0*/  NANOSLEEP 0x64 ;  /* 0x000000640000795d */ /* 0x000fea0003800000 */
[----:B------:R-:W-:-:S05]  /*2de0*/  UMOV UR4, 0x10 ;  /* 0x0000001000047882 */ /* 0x000fca0000000000 */
[----:B------:R-:W-:Y:S04]  /*2df0*/  DEPBAR.LE SB2, 0x36 ;  /* 0x0000ad800000791a */ /* 0x000fe80000000000 */
[----:B------:R-:W2:Y:S02]  /*2e00*/  UTCATOMSWS.FIND_AND_SET.ALIGN UP0, UR4, UR4 ;  /* 0x00000004000475e3 */ /* 0x000ea40008000800 */
[----:B--2---:R-:W-:Y:S01]  /*2e10*/  MOV R3, UR4 ;  /* 0x0000000400037c02 */ /* 0x004fe20008000f00 */
[----:B------:R-:W-:Y:S05]  /*2e20*/  BRA.U !UP0, `(.L_x_53) ;  /* 0xfffffffd08e87547 */ /* 0x000fea000b83ffff */
.L_x_52:
[-C--:B------:R-:W-:Y:S02]  /*2e30*/  SHF.L.U32 R2, R2, R3.reuse, RZ ;  /* 0x0000000302027219 */ /* 0x080fe400000006ff */
[----:B------:R-:W-:Y:S01]  /*2e40*/  SHF.L.U32 R0, R0, R3, RZ ;  /* 0x0000000300007219 */ /* 0x000fe200000006ff */
[----:B------:R-:W-:Y:S02]  /*2e50*/  IMAD.SHL.U32 R3, R3, 0x20, RZ ;  /* 0x0000002003037824 */ /* 0x000fe400078e00ff */
[----:B------:R2:W-:Y:S04]  /*2e60*/  ATOMS.OR RZ, [UR5+0x14], R2 ;  /* 0x00001402ffff798c */ /* 0x0005e8000b000005 */
[----:B------:R2:W-:Y:S04]  /*2e70*/  ATOMS.OR RZ, [UR5+0x18], R0 ;  /* 0x00001800ffff798c */ /* 0x0005e8000b000005 */
[----:B------:R2:W-:Y:S01]  /*2e80*/  STS [UR15+0x130], R3 ;  /* 0x00013003ff007988 */ /* 0x0005e2000800080f */
[----:B------:R-:W-:Y:S05]  /*2e90*/  BRA `(.L_x_51) ;  /* 0x0000000000107947 */ /* 0x000fea0003800000 */
.L_x_50:
[----:B------:R-:W-:Y:S02]  /*2ea0*/  MOV R0, 0xffffffff ;  /* 0xffffffff00007802 */ /* 0x000fe40000000f00 */
[----:B------:R-:W-:-:S03]  /*2eb0*/  MOV R2, 0x2ee0 ;  /* 0x00002ee000027802 */ /* 0x000fc60000000f00 */
[----:B------:R2:W-:Y:S04]  /*2ec0*/  STS [UR15+0x130], R0 ;  /* 0x00013000ff007988 */ /* 0x0005e8000800080f */
[----:B-12--5:R-:W-:Y:S05]  /*2ed0*/  CALL.REL.NOINC `($__internal_1_$__cuda_sm10x_tcgen05_guardrail_trap_phase_invalid_during_alloc) ;  /* 0x0000006400c47944 */ /* 0x026fea0003c00000 */
.L_x_51:
[----:B------:R-:W-:Y:S05]  /*2ee0*/  WARPSYNC.ALL ;  /* 0x0000000000007948 */ /* 0x000fea0003800000 */
[----:B------:R-:W3:Y:S01]  /*2ef0*/  S2UR UR4, SR_CgaCtaId ;  /* 0x00000000000479c3 */ /* 0x000ee20000008800 */
[----:B------:R-:W-:Y:S01]  /*2f00*/  UMOV UR27, 0x400 ;  /* 0x00000400001b7882 */ /* 0x000fe20000000000 */
[----:B------:R-:W-:-:S06]  /*2f10*/  NOP ;  /* 0x0000000000007918 */ /* 0x000fcc0000000000 */
[----:B------:R-:W-:Y:S06]  /*2f20*/  BAR.ARV 0x6, 0xa0 ;  /* 0x0182800000007b1d */ /* 0x000fec0000002000 */
[----:B------:R-:W4:Y:S01]  /*2f30*/  LDCU UR6, c[0x0][0x38c] ;  /* 0x00007180ff0677ac */ /* 0x000f220008000800 */
[----:B------:R-:W-:Y:S01]  /*2f40*/  IMAD.MOV.U32 R11, RZ, RZ, 0x1 ;  /* 0x00000001ff0b7424 */ /* 0x000fe200078e00ff */
[----:B------:R-:W-:Y:S01]  /*2f50*/  CS2R R8, SRZ ;  /* 0x0000000000087805 */ /* 0x000fe2000001ff00 */
[----:B------:R-:W-:Y:S01]  /*2f60*/  IMAD.MOV.U32 R10, RZ, RZ, RZ ;  /* 0x000000ffff0a7224 */ /* 0x000fe200078e00ff */
[----:B------:R-:W-:Y:S01]  /*2f70*/  UMOV UR30, URZ ;  /* 0x000000ff001e7c82 */ /* 0x000fe20008000000 */
[----:B------:R-:W-:Y:S01]  /*2f80*/  UMOV UR23, URZ ;  /* 0x000000ff00177c82 */ /* 0x000fe20008000000 */
[----:B------:R-:W-:Y:S01]  /*2f90*/  UMOV UR38, 0x0 ;  /* 0x0000000000267882 */ /* 0x000fe20000000000 */
[----:B------:R-:W-:Y:S01]  /*2fa0*/  UMOV UR39, 0x81c0010 ;  /* 0x081c001000277882 */ /* 0x000fe20000000000 */
[----:B------:R-:W-:Y:S01]  /*2fb0*/  UMOV UR36, 0x0 ;  /* 0x0000000000247882 */ /* 0x000fe20000000000 */
[----:B------:R-:W-:Y:S01]  /*2fc0*/  UMOV UR37, 0x81c0010 ;  /* 0x081c001000257882 */ /* 0x000fe20000000000 */
[----:B---3--:R-:W-:Y:S01]  /*2fd0*/  ULEA UR27, UR4, UR27, 0x18 ;  /* 0x0000001b041b7291 */ /* 0x008fe2000f8ec0ff */
[----:B------:R-:W3:Y:S03]  /*2fe0*/  LDCU UR4, c[0x0][0x38c] ;  /* 0x00007180ff0477ac */ /* 0x000ee60008000800 */
[----:B------:R-:W-:-:S02]  /*2ff0*/  UIADD3 UR5, UPT, UPT, UR27, 0xe300, URZ ;  /* 0x0000e3001b057890 */ /* 0x000fc4000fffe0ff */
[----:B----4-:R-:W-:-:S03]  /*3000*/  UISETP.GE.AND UP4, UPT, UR6, 0x1, UPT ;  /* 0x000000010600788c */ /* 0x010fc6000bf86270 */
[----:B--2---:R-:W2:Y:S01]  /*3010*/  LDS R0, [UR27+0x130] ;  /* 0x0001301bff007984 */ /* 0x004ea20008000800 */
[----:B------:R-:W-:Y:S01]  /*3020*/  USHF.R.U32.HI UR5, URZ, 0x4, UR5 ;  /* 0x00000004ff057899 */ /* 0x000fe20008011605 */
[----:B------:R-:W-:Y:S01]  /*3030*/  UMOV UR34, 0x0 ;  /* 0x0000000000227882 */ /* 0x000fe20000000000 */
[----:B------:R-:W-:Y:S02]  /*3040*/  UMOV UR35, 0x81c0010 ;  /* 0x081c001000237882 */ /* 0x000fe40000000000 */
[----:B------:R-:W-:Y:S01]  /*3050*/  ULOP3.LUT UR5, UR5, 0x3fff, URZ, 0xc0, !UPT ;  /* 0x00003fff05057892 */ /* 0x000fe2000f8ec0ff */
[----:B------:R-:W-:Y:S01]  /*3060*/  UMOV UR32, 0x0 ;  /* 0x0000000000207882 */ /* 0x000fe20000000000 */
[----:B------:R-:W-:Y:S02]  /*3070*/  UMOV UR33, 0x81c0010 ;  /* 0x081c001000217882 */ /* 0x000fe40000000000 */
[----:B------:R-:W-:Y:S02]  /*3080*/  ULOP3.LUT UR28, UR5, 0x10000, URZ, 0xfc, !UPT ;  /* 0x00010000051c7892 */ /* 0x000fe4000f8efcff */
[----:B---3--:R-:W-:-:S04]  /*3090*/  UIADD3 UR4, UPT, UPT, UR4, 0x3f, URZ ;  /* 0x0000003f04047890 */ /* 0x008fc8000fffe0ff */
[----:B------:R-:W-:-:S04]  /*30a0*/  USHF.R.S32.HI UR31, URZ, 0x1f, UR4 ;  /* 0x0000001fff1f7899 */ /* 0x000fc80008011404 */
[----:B------:R-:W-:Y:S02]  /*30b0*/  ULEA.HI UR31, UR31, UR4, URZ, 0x6 ;  /* 0x000000041f1f7291 */ /* 0x000fe4000f8f30ff */
[----:B------:R-:W-:Y:S02]  /*30c0*/  UIADD3 UR4, UPT, UPT, UR27, 0x22300, URZ ;  /* 0x000223001b047890 */ /* 0x000fe4000fffe0ff */
[----:B------:R-:W-:Y:S02]  /*30d0*/  USHF.R.S32.HI UR31, URZ, 0x6, UR31 ;  /* 0x00000006ff1f7899 */ /* 0x000fe4000801141f */
[----:B------:R-:W-:Y:S02]  /*30e0*/  USHF.R.U32.HI UR4, URZ, 0x4, UR4 ;  /* 0x00000004ff047899 */ /* 0x000fe40008011604 */
[----:B------:R-:W-:Y:S02]  /*30f0*/  UISETP.LT.AND UP0, UPT, UR31, 0x1, UPT ;  /* 0x000000011f00788c */ /* 0x000fe4000bf01270 */
[----:B------:R-:W-:-:S02]  /*3100*/  ULOP3.LUT UR4, UR4, 0x3fff, URZ, 0xc0, !UPT ;  /* 0x00003fff04047892 */ /* 0x000fc4000f8ec0ff */
[----:B------:R-:W-:Y:S02]  /*3110*/  USEL UR40, UR31, 0x1, !UP0 ;  /* 0x000000011f287887 */ /* 0x000fe4000c000000 */
[----:B------:R-:W-:Y:S02]  /*3120*/  ULOP3.LUT UR4, UR4, 0x10000, URZ, 0xfc, !UPT ;  /* 0x0001000004047892 */ /* 0x000fe4000f8efcff */
[----:B------:R-:W-:Y:S01]  /*3130*/  UIADD3 UR40, UPT, UPT, -UR40, URZ, URZ ;  /* 0x000000ff28287290 */ /* 0x000fe2000fffe1ff */
[----:B--2---:R-:W-:-:S15]  /*3140*/  R2UR UR41, R0 ;  /* 0x00000000002972ca */ /* 0x004fde00000e0000 */
.L_x_60:
[----:B------:R-:W-:Y:S02]  /*3150*/  LEA R0, R10, UR27, 0x3 ;  /* 0x0000001b0a007c11 */ /* 0x000fe4000f8e18ff */
[----:B------:R-:W-:Y:S02]  /*3160*/  SHF.L.U32 R2, R9, 0x1f, RZ ;  /* 0x0000001f09027819 */ /* 0x000fe400000006ff */
[----:B------:R-:W-:Y:S01]  /*3170*/  PLOP3.LUT P0, PT, PT, PT, UP4, 0x80, 0x8 ;  /* 0x000000000008781c */ /* 0x000fe20003f0f048 */
[----:B------:R-:W-:Y:S01]  /*3180*/  VIADD R3, R0, 0x90 ;  /* 0x0000009000037836 */ /* 0x000fe20000000000 */
[----:B--2---:R-:W2:Y:S02]  /*3190*/  SYNCS.PHASECHK.TRANS64.TRYWAIT P1, [R0+URZ+0x80], R2 ;  /* 0x00008002000075a7 */ /* 0x004ea400080211ff */
[----:B--2---:R-:W-:Y:S09]  /*31a0*/  @!P1 BRA `(.L_x_54) ;  /* 0x0000005c00c49947 */ /* 0x004ff20003800000 */
.L_x_126:
[----:B------:R-:W-:Y:S01]  /*31b0*/  LEA R4, R10, UR27, 0x4 ;  /* 0x0000001b0a047c11 */ /* 0x000fe2000f8e20ff */
[----:B------:R-:W-:Y:S01]  /*31c0*/  @UP4 ULEA UR5, UR23, UR27, 0x3 ;  /* 0x0000001b17054291 */ /* 0x000fe2000f8e18ff */
[----:B------:R-:W-:Y:S01]  /*31d0*/  PLOP3.LUT P1, PT, PT, PT, PT, 0x80, 0x8 ;  /* 0x000000000008781c */ /* 0x000fe20003f2f070 */
[----:B------:R-:W-:Y:S01]  /*31e0*/  ULEA UR29, UR30, UR27, 0x3 ;  /* 0x0000001b1e1d7291 */ /* 0x000fe2000f8e18ff */
[----:B------:R-:W-:Y:S01]  /*31f0*/  PRMT R3, RZ, 0x654, R3 ;  /* 0x00000654ff037816 */ /* 0x000fe20000000003 */
[----:B------:R-:W-:Y:S01]  /*3200*/  UIMAD UR22, UR30, 0x70, UR41 ;  /* 0x000000701e1678a4 */ /* 0x000fe2000f8e0229 */
[----:B------:R-:W3:Y:S01]  /*3210*/  LDS.128 R4, [R4+0x110] ;  /* 0x0001100004047984 */ /* 0x000ee20000000c00 */
[----:B--2---:R-:W-:Y:S02]  /*3220*/  @P0 SHF.L.U32 R2, R8, 0x1f, RZ ;  /* 0x0000001f08020819 */ /* 0x004fe400000006ff */
[----:B------:R-:W-:Y:S01]  /*3230*/  SHF.L.U32 R0, R11, 0x1f, RZ ;  /* 0x0000001f0b007819 */ /* 0x000fe200000006ff */
[----:B------:R-:W-:Y:S01]  /*3240*/  @!PT LDS RZ, [RZ] ;  /* 0x00000000fffff984 */ /* 0x000fe20000000800 */
[----:B------:R-:W-:Y:S01]  /*3250*/  @!PT LDS RZ, [RZ] ;  /* 0x00000000fffff984 */ /* 0x000fe20000000800 */
[----:B------:R-:W-:Y:S01]  /*3260*/  @!PT LDS RZ, [RZ] ;  /* 0x00000000fffff984 */ /* 0x000fe20000000800 */
[----:B------:R-:W-:Y:S01]  /*3270*/  @!PT LDS RZ, [RZ] ;  /* 0x00000000fffff984 */ /* 0x000fe20000000800 */
[----:B------:R2:W-:Y:S06]  /*3280*/  MEMBAR.ALL.CTA ;  /* 0x0000000000007992 */ /* 0x0005ec0000008000 */
[----:B--2---:R-:W2:Y:S02]  /*3290*/  FENCE.VIEW.ASYNC.S ;  /* 0x00000000000073c6 */ /* 0x004ea40000000000 */
[----:B--2---:R2:W-:Y:S01]  /*32a0*/  SYNCS.ARRIVE.TRANS64.RED.A1T0 RZ, [R3+URZ], RZ ;  /* 0x000000ff03ff79a7 */ /* 0x0045e200081004ff */
[----:B------:R2:W4:Y:S01]  /*32b0*/  @P0 SYNCS.PHASECHK.TRANS64.TRYWAIT P1, [UR5], R2 ;  /* 0x00000002ff0005a7 */ /* 0x0005220008021105 */
[----:B------:R-:W1:Y:S02]  /*32c0*/  SYNCS.PHASECHK.TRANS64.TRYWAIT P0, [UR29+0xc0], R0 ;  /* 0x0000c000ff0075a7 */ /* 0x000e64000800111d */
[----:B-1234-:R-:W-:Y:S05]  /*32d0*/  @!P0 BRA `(.L_x_55) ;  /* 0x0000005c008c8947 */ /* 0x01efea0003800000 */
.L_x_128:
[----:B------:R-:W-:Y:S01]  /*32e0*/  IADD3 R10, PT, PT, R10, 0x1, RZ ;  /* 0x000000010a0a7810 */ /* 0x000fe20007ffe0ff */
[----:B------:R-:W-:Y:S06]  /*32f0*/  BRA.U !UP4, `(.L_x_56) ;  /* 0x000000010cc07547 */ /* 0x000fec000b800000 */
[----:B------:R-:W-:Y:S01]  /*3300*/  UPLOP3.LUT UP2, UPT, UPT, UPT, UPT, 0x40, 0x4 ;  /* 0x000000000004789c */ /* 0x000fe20003f4e870 */
[----:B------:R-:W-:Y:S01]  /*3310*/  UMOV UR25, UR40 ;  /* 0x0000002800197c82 */ /* 0x000fe20008000000 */
[----:B------:R-:W-:Y:S01]  /*3320*/  UMOV UR24, UR31 ;  /* 0x0000001f00187c82 */ /* 0x000fe20008000000 */
[----:B------:R-:W-:-:S08]  /*3330*/  UMOV UR5, UR23 ;  /* 0x0000001700057c82 */ /* 0x000fd00008000000 */
.L_x_59:
[----:B------:R-:W-:Y:S02]  /*3340*/  UIADD3 UR25, UPT, UPT, UR25, 0x1, URZ ;  /* 0x0000000119197890 */ /* 0x000fe4000fffe0ff */
[----:B--2---:R-:W-:Y:S02]  /*3350*/  ULEA UR7, UR5, UR27, 0x3 ;  /* 0x0000001b05077291 */ /* 0x004fe4000f8e18ff */
[----:B------:R-:W-:Y:S01]  /*3360*/  UISETP.NE.AND UP3, UPT, UR25, URZ, UPT ;  /* 0x000000ff1900728c */ /* 0x000fe2000bf65270 */
[----:B---3--:R-:W-:Y:S10]  /*3370*/  @P1 BRA `(.L_x_57) ;  /* 0x00000000000c1947 */ /* 0x008ff40003800000 */
[----:B-1----:R-:W-:Y:S04]  /*3380*/  SHF.L.U32 R2, R8, 0x1f, RZ ;  /* 0x0000001f08027819 */ /* 0x002fe800000006ff */
[----:B------:R-:W1:Y:S02]  /*3390*/  SYNCS.PHASECHK.TRANS64.TRYWAIT P0, [UR7], R2 ;  /* 0x00000002ff0075a7 */ /* 0x000e640008001107 */
[----:B-1----:R-:W-:Y:S05]  /*33a0*/  @!P0 BRA `(.L_x_58) ;  /* 0x0000005c00708947 */ /* 0x002fea0003800000 */
.L_x_57:
[----:B------:R-:W-:Y:S01]  /*33b0*/  UISETP.NE.AND UP0, UPT, UR24, 0x1, UPT ;  /* 0x000000011800788c */ /* 0x000fe2000bf05270 */
[----:B------:R-:W-:Y:S01]  /*33c0*/  PLOP3.LUT P1, PT, PT, PT, PT, 0x80, 0x8 ;  /* 0x000000000008781c */ /* 0x000fe20003f2f070 */
[----:B------:R-:W-:Y:S02]  /*33d0*/  UIADD3 UR6, UPT, UPT, UR5, 0x1, URZ ;  /* 0x0000000105067890 */ /* 0x000fe4000fffe0ff */
[----:B------:R-:W-:Y:S02]  /*33e0*/  UIADD3 UR26, UPT, UPT, UR7, 0x28, URZ ;  /* 0x00000028071a7890 */ /* 0x000fe4000fffe0ff */
[----:B------:R-:W-:Y:S01]  /*33f0*/  UISETP.NE.AND UP1, UPT, UR6, 0x5, UPT ;  /* 0x000000050600788c */ /* 0x000fe2000bf25270 */
[----:B------:R-:W-:Y:S01]  /*3400*/  PLOP3.LUT P0, PT, PT, PT, UP0, 0x80, 0x8 ;  /* 0x000000000008781c */ /* 0x000fe20003f0f008 */
[----:B------:R-:W-:Y:S02]  /*3410*/  UIADD3 UR24, UPT, UPT, UR24, -0x1, URZ ;  /* 0xffffffff18187890 */ /* 0x000fe4000fffe0ff */
[----:B------:R-:W-:Y:S02]  /*3420*/  USEL UR8, URZ, 0x1, UP1 ;  /* 0x00000001ff087887 */ /* 0x000fe40008800000 */
[----:B------:R-:W-:Y:S01]  /*3430*/  USEL UR23, UR6, URZ, UP1 ;  /* 0x000000ff06177287 */ /* 0x000fe20008800000 */
[----:B------:R-:W-:Y:S01]  /*3440*/  UMOV UR7, 0x40004040 ;  /* 0x4000404000077882 */ /* 0x000fe20000000000 */
[----:B------:R-:W-:Y:S02]  /*3450*/  UMOV UR9, 0x40004040 ;  /* 0x4000404000097882 */ /* 0x000fe40000000000 */
[----:B------:R-:W-:Y:S01]  /*3460*/  @UP0 ULEA UR6, UR23, UR27, 0x3 ;  /* 0x0000001b17060291 */ /* 0x000fe2000f8e18ff */
[----:B------:R-:W-:Y:S01]  /*3470*/  LOP3.LUT R8, R8, UR8, RZ, 0x3c, !PT ;  /* 0x0000000808087c12 */ /* 0x000fe2000f8e3cff */
[----:B------:R-:W-:Y:S01]  /*3480*/  ULEA UR8, UR5, UR28, 0xa ;  /* 0x0000001c05087291 */ /* 0x000fe2000f8e50ff */
[----:B------:R-:W-:Y:S02]  /*3490*/  UMOV UR21, 0x40004040 ;  /* 0x4000404000157882 */ /* 0x000fe40000000000 */
[----:B-1----:R-:W-:Y:S01]  /*34a0*/  @P0 SHF.L.U32 R0, R8, 0x1f, RZ ;  /* 0x0000001f08000819 */ /* 0x002fe200000006ff */
[----:B------:R-:W-:Y:S02]  /*34b0*/  UIADD3 UR18, UPT, UPT, UR8, 0x2, URZ ;  /* 0x0000000208127890 */ /* 0x000fe4000fffe0ff */
[----:B------:R-:W-:Y:S01]  /*34c0*/  UIADD3 UR14, UPT, UPT, UR8, 0x4, URZ ;  /* 0x00000004080e7890 */ /* 0x000fe2000fffe0ff */
[----:B------:R2:W3:Y:S01]  /*34d0*/  @P0 SYNCS.PHASECHK.TRANS64.TRYWAIT P1, [UR6], R0 ;  /* 0x00000000ff0005a7 */ /* 0x0004e20008021106 */
[----:B------:R-:W-:Y:S02]  /*34e0*/  UIMAD UR6, UR5, 0x380, UR4 ;  /* 0x00000380050678a4 */ /* 0x000fe4000f8e0204 */
[----:B------:R-:W-:Y:S02]  /*34f0*/  UIADD3 UR10, UPT, UPT, UR8, 0x6, URZ ;  /* 0x00000006080a7890 */ /* 0x000fe4000fffe0ff */
[----:B------:R-:W-:Y:S02]  /*3500*/  UIADD3 UR20, UPT, UPT, UR6, 0x2, URZ ;  /* 0x0000000206147890 */ /* 0x000fe4000fffe0ff */
[----:B------:R-:W-:Y:S02]  /*3510*/  UIADD3 UR16, UPT, UPT, UR6, 0x4, URZ ;  /* 0x0000000406107890 */ /* 0x000fe4000fffe0ff */
[----:B------:R-:W-:Y:S01]  /*3520*/  UIADD3 UR12, UPT, UPT, UR6, 0x6, URZ ;  /* 0x00000006060c7890 */ /* 0x000fe2000fffe0ff */
[----:B------:R2:W-:Y:S01]  /*3530*/  UTCHMMA gdesc[UR8], gdesc[UR6], tmem[UR22], tmem[UR38], idesc[UR39], UP2 ;  /* 0x00ff2606080075ea */ /* 0x0005e20009000016 */
[----:B------:R-:W-:Y:S01]  /*3540*/  UPLOP3.LUT UP2, UPT, UPT, UPT, UPT, 0x80, 0x8 ;  /* 0x000000000008789c */ /* 0x000fe20003f4f070 */
[----:B------:R-:W-:Y:S01]  /*3550*/  UMOV UR19, 0x40004040 ;  /* 0x4000404000137882 */ /* 0x000fe20000000000 */
[----:B------:R-:W-:Y:S01]  /*3560*/  UMOV UR17, 0x40004040 ;  /* 0x4000404000117882 */ /* 0x000fe20000000000 */
[----:B------:R2:W-:Y:S01]  /*3570*/  UTCHMMA gdesc[UR18], gdesc[UR20], tmem[UR22], tmem[UR36], idesc[UR37], UPT ;  /* 0x00ff2414120075ea */ /* 0x0005e2000b800016 */
[----:B------:R-:W-:Y:S01]  /*3580*/  UMOV UR15, 0x40004040 ;  /* 0x40004040000f7882 */ /* 0x000fe20000000000 */
[----:B------:R-:W-:Y:S01]  /*3590*/  UMOV UR13, 0x40004040 ;  /* 0x40004040000d7882 */ /* 0x000fe20000000000 */
[----:B------:R-:W-:Y:S01]  /*35a0*/  UMOV UR11, 0x40004040 ;  /* 0x40004040000b7882 */ /* 0x000fe20000000000 */
[----:B------:R2:W-:Y:S01]  /*35b0*/  UTCHMMA gdesc[UR14], gdesc[UR16], tmem[UR22], tmem[UR34], idesc[UR35], UPT ;  /* 0x00ff22100e0075ea */ /* 0x0005e2000b800016 */
[----:B------:R2:W-:Y:S01]  /*35c0*/  UTCHMMA gdesc[UR10], gdesc[UR12], tmem[UR22], tmem[UR32], idesc[UR33], UPT ;  /* 0x00ff200c0a0075ea */ /* 0x0005e2000b800016 */
[----:B------:R2:W-:Y:S01]  /*35d0*/  UTCBAR [UR26], URZ ;  /* 0x000000ff1a0073e9 */ /* 0x0005e200080000ff */
[----:B------:R-:W-:Y:S01]  /*35e0*/  UMOV UR5, UR23 ;  /* 0x0000001700057c82 */ /* 0x000fe20008000000 */
[----:B------:R-:W-:Y:S05]  /*35f0*/  BRA.U UP3, `(.L_x_59) ;  /* 0xfffffffd03507547 */ /* 0x000fea000b83ffff */
.L_x_56:
[----:B------:R-:W-:Y:S01]  /*3600*/  UIADD3 UR5, UPT, UPT, UR30, 0x1, URZ ;  /* 0x000000011e057890 */ /* 0x000fe2000fffe0ff */
[----:B------:R-:W-:Y:S01]  /*3610*/  LOP3.LUT P0, RZ, R6, 0x1, RZ, 0xc0, !PT ;  /* 0x0000000106ff7812 */ /* 0x000fe2000780c0ff */
[----:B--2---:R-:W-:Y:S01]  /*3620*/  UIADD3 UR6, UPT, UPT, UR29, 0xa0, URZ ;  /* 0x000000a01d067890 */ /* 0x004fe2000fffe0ff */
[----:B---3--:R-:W-:Y:S01]  /*3630*/  ISETP.NE.AND P1, PT, R10, 0x2, PT ;  /* 0x000000020a00780c */ /* 0x008fe20003f25270 */
[----:B------:R-:W-:-:S03]  /*3640*/  UISETP.NE.AND UP0, UPT, UR5, 0x4, UPT ;  /* 0x000000040500788c */ /* 0x000fc6000bf05270 */
[----:B-1----:R-:W-:Y:S01]  /*3650*/  SEL R0, RZ, 0x1, P1 ;  /* 0x00000001ff007807 */ /* 0x002fe20000800000 */
[----:B------:R-:W-:Y:S01]  /*3660*/  USEL UR7, URZ, 0x1, UP0 ;  /* 0x00000001ff077887 */ /* 0x000fe20008000000 */
[----:B------:R-:W-:Y:S01]  /*3670*/  SEL R10, R10, RZ, P1 ;  /* 0x000000ff0a0a7207 */ /* 0x000fe20000800000 */
[----:B------:R-:W-:Y:S01]  /*3680*/  USEL UR30, UR5, URZ, UP0 ;  /* 0x000000ff051e7287 */ /* 0x000fe20008000000 */
[----:B------:R2:W-:Y:S01]  /*3690*/  UTCBAR [UR6], URZ ;  /* 0x000000ff060073e9 */ /* 0x0005e200080000ff */
[----:B------:R-:W-:Y:S02]  /*36a0*/  LOP3.LUT R9, R9, R0, RZ, 0x3c, !PT ;  /* 0x0000000009097212 */ /* 0x000fe400078e3cff */
[----:B------:R-:W-:Y:S01]  /*36b0*/  LOP3.LUT R11, R11, UR7, RZ, 0x3c, !PT ;  /* 0x000000070b0b7c12 */ /* 0x000fe2000f8e3cff */
[----:B------:R-:W-:Y:S07]  /*36c0*/  @P0 BRA `(.L_x_60) ;  /* 0xfffffff800a00947 */ /* 0x000fee000383ffff */
[----:B------:R-:W1:Y:S01]  /*36d0*/  S2UR UR8, SR_CgaCtaId ;  /* 0x00000000000879c3 */ /* 0x000e620000008800 */
[----:B------:R-:W-:Y:S01]  /*36e0*/  ELECT P0, URZ, PT ;  /* 0x0000000000ff782f */ /* 0x000fe20003800000 */
[----:B------:R-:W-:Y:S01]  /*36f0*/  IMAD.MOV.U32 R0, RZ, RZ, 0x1 ;  /* 0x00000001ff007424 */ /* 0x000fe200078e00ff */
[----:B------:R-:W-:Y:S01]  /*3700*/  UIADD3 UR27, UPT, UPT, UR27, 0xc0, URZ ;  /* 0x000000c01b1b7890 */ /* 0x000fe2000fffe0ff */
[----:B------:R-:W-:Y:S01]  /*3710*/  SHF.L.U32 R2, R11, 0x1f, RZ ;  /* 0x0000001f0b027819 */ /* 0x000fe200000006ff */
[----:B------:R-:W-:-:S03]  /*3720*/  UMOV UR4, 0x40 ;  /* 0x0000004000047882 */ /* 0x000fc60000000000 */
[----:B------:R-:W-:Y:S01]  /*3730*/  UVIRTCOUNT.DEALLOC.SMPOOL 0x80 ;  /* 0x000000800000784c */ /* 0x000fe20000000000 */
[----:B-1----:R-:W-:Y:S02]  /*3740*/  ULEA UR8, UR8, UR4, 0x18 ;  /* 0x0000000408087291 */ /* 0x002fe4000f8ec0ff */
[----:B------:R-:W-:-:S07]  /*3750*/  ULEA UR4, UR30, UR27, 0x3 ;  /* 0x0000001b1e047291 */ /* 0x000fce000f8e18ff */
[----:B------:R1:W-:Y:S02]  /*3760*/  @P0 STS.U8 [UR8+0x1c], R0 ;  /* 0x00001c00ff000988 */ /* 0x0003e40008000008 */
[----:B------:R-:W3:Y:S02]  /*3770*/  SYNCS.PHASECHK.TRANS64.TRYWAIT P0, [UR4], R2 ;  /* 0x00000002ff0075a7 */ /* 0x000ee40008001104 */
[----:B-1-3--:R-:W-:Y:S05]  /*3780*/  @!P0 BRA `(.L_x_61) ;  /* 0x0000005800908947 */ /* 0x00afea0003800000 */
.L_x_131:
[----:B------:R-:W-:-:S04]  /*3790*/  UIADD3 UR4, UPT, UPT, UR30, 0x1, URZ ;  /* 0x000000011e047890 */ /* 0x000fc8000fffe0ff */
[----:B------:R-:W-:-:S04]  /*37a0*/  UISETP.NE.AND UP0, UPT, UR4, 0x4, UPT ;  /* 0x000000040400788c */ /* 0x000fc8000bf05270 */
[----:B--2---:R-:W-:Y:S02]  /*37b0*/  USEL UR6, URZ, 0x1, UP0 ;  /* 0x00000001ff067887 */ /* 0x004fe40008000000 */
[----:B------:R-:W-:-:S04]  /*37c0*/  USEL UR4, UR4, URZ, UP0 ;  /* 0x000000ff04047287 */ /* 0x000fc80008000000 */
[----:B------:R-:W-:Y:S01]  /*37d0*/  ULEA UR5, UR4, UR27, 0x3 ;  /* 0x0000001b04057291 */ /* 0x000fe2000f8e18ff */
[----:B-1----:R-:W-:-:S04]  /*37e0*/  LOP3.LUT R2, R11, UR6, RZ, 0x3c, !PT ;  /* 0x000000060b027c12 */ /* 0x002fc8000f8e3cff */
[----:B------:R-:W-:-:S04]  /*37f0*/  SHF.L.U32 R3, R2, 0x1f, RZ ;  /* 0x0000001f02037819 */ /* 0x000fc800000006ff */
[----:B------:R-:W1:Y:S02]  /*3800*/  SYNCS.PHASECHK.TRANS64.TRYWAIT P0, [UR5], R3 ;  /* 0x00000003ff0075a7 */ /* 0x000e640008001105 */
[----:B-1----:R-:W-:Y:S05]  /*3810*/  @!P0 BRA `(.L_x_62) ;  /* 0x0000005800848947 */ /* 0x002fea0003800000 */
.L_x_133:
        /* <DEDUP_REMOVED lines=9> */
.L_x_135:
[----:B------:R-:W-:-:S04]  /*38b0*/  UIADD3 UR4, UPT, UPT, UR4, 0x1, URZ ;  /* 0x0000000104047890 */ /* 0x000fc8000fffe0ff */
[----:B------:R-:W-:-:S04]  /*38c0*/  UISETP.NE.AND UP0, UPT, UR4, 0x4, UPT ;  /* 0x000000040400788c */ /* 0x000fc8000bf05270 */
[----:B------:R-:W-:Y:S02]  /*38d0*/  USEL UR5, URZ, 0x1, UP0 ;  /* 0x00000001ff057887 */ /* 0x000fe40008000000 */
[----:B------:R-:W-:-:S04]  /*38e0*/  USEL UR4, UR4, URZ, UP0 ;  /* 0x000000ff04047287 */ /* 0x000fc80008000000 */
[----:B------:R-:W-:Y:S01]  /*38f0*/  ULEA UR4, UR4, UR27, 0x3 ;  /* 0x0000001b04047291 */ /* 0x000fe2000f8e18ff */
[----:B------:R-:W-:-:S04]  /*3900*/  LOP3.LUT R2, R2, UR5, RZ, 0x3c, !PT ;  /* 0x0000000502027c12 */ /* 0x000fc8000f8e3cff */
[----:B------:R-:W-:-:S04]  /*3910*/  SHF.L.U32 R2, R2, 0x1f, RZ ;  /* 0x0000001f02027819 */ /* 0x000fc800000006ff */
[----:B------:R-:W2:Y:S02]  /*3920*/  SYNCS.PHASECHK.TRANS64.TRYWAIT P0, [UR4], R2 ;  /* 0x00000002ff0075a7 */ /* 0x000ea40008001104 */
[----:B--2---:R-:W-:Y:S05]  /*3930*/  @!P0 BRA `(.L_x_64) ;  /* 0x00000058006c8947 */ /* 0x004fea0003800000 */
.L_x_137:
[----:B------:R-:W-:Y:S01]  /*3940*/  NOP ;  /* 0x0000000000007918 */ /* 0x000fe20000000000 */
[----:B-1----:R-:W1:Y:S01]  /*3950*/  LDS R0, [UR8+0x14] ;  /* 0x00001408ff007984 */ /* 0x002e620008000800 */
[----:B------:R-:W-:Y:S01]  /*3960*/  ULOP3.LUT UR4, UR41, 0xffff, URZ, 0xc0, !UPT ;  /* 0x0000ffff29047892 */ /* 0x000fe2000f8ec0ff */
[----:B------:R-:W-:Y:S01]  /*3970*/  UMOV UR5, 0xffff ;  /* 0x0000ffff00057882 */ /* 0x000fe20000000000 */
[----:B------:R-:W-:Y:S02]  /*3980*/  UMOV UR6, 0x1 ;  /* 0x0000000100067882 */ /* 0x000fe40000000000 */
[----:B------:R-:W-:-:S04]  /*3990*/  USHF.R.U32.HI UR4, URZ, 0x5, UR4 ;  /* 0x00000005ff047899 */ /* 0x000fc80008011604 */
[----:B------:R-:W-:Y:S02]  /*39a0*/  USHF.L.U32 UR5, UR5, UR4, URZ ;  /* 0x0000000405057299 */ /* 0x000fe400080006ff */
[----:B------:R-:W-:-:S04]  /*39b0*/  USHF.L.U32 UR4, UR6, UR4, URZ ;  /* 0x0000000406047299 */ /* 0x000fc800080006ff */
[----:B-1----:R-:W-:-:S04]  /*39c0*/  LOP3.LUT R0, R0, UR5, RZ, 0xc0, !PT ;  /* 0x0000000500007c12 */ /* 0x002fc8000f8ec0ff */
[----:B------:R-:W-:-:S13]  /*39d0*/  ISETP.NE.AND P0, PT, R0, UR5, PT ;  /* 0x0000000500007c0c */ /* 0x000fda000bf05270 */
[----:B------:R-:W-:Y:S05]  /*39e0*/  @P0 BRA `(.L_x_65) ;  /* 0x0000000000580947 */ /* 0x000fea0003800000 */
[----:B------:R-:W1:Y:S02]  /*39f0*/  LDS R0, [UR8+0x18] ;  /* 0x00001808ff007984 */ /* 0x000e640008000800 */
[----:B-1----:R-:W-:-:S04]  /*3a00*/  LOP3.LUT R0, R0, UR4, RZ, 0xc0, !PT ;  /* 0x0000000400007c12 */ /* 0x002fc8000f8ec0ff */
[----:B------:R-:W-:-:S13]  /*3a10*/  ISETP.NE.AND P0, PT, R0, UR4, PT ;  /* 0x0000000400007c0c */ /* 0x000fda000bf05270 */
[----:B------:R-:W-:Y:S05]  /*3a20*/  @P0 BRA `(.L_x_66) ;  /* 0x00000000003c0947 */ /* 0x000fea0003800000 */
[----:B------:R-:W1:Y:S01]  /*3a30*/  S2R R2, SR_LANEID ;  /* 0x0000000000027919 */ /* 0x000e620000000000 */
[----:B------:R-:W-:-:S06]  /*3a40*/  ULOP3.LUT UR5, URZ, UR5, URZ, 0x33, !UPT ;  /* 0x00000005ff057292 */ /* 0x000fcc000f8e33ff */
[----:B------:R-:W-:-:S04]  /*3a50*/  IMAD.U32 R0, RZ, RZ, UR5 ;  /* 0x00000005ff007e24 */ /* 0x000fc8000f8e00ff */
[----:B------:R2:W3:Y:S02]  /*3a60*/  REDUX UR7, R0 ;  /* 0x00000000000773c4 */ /* 0x0004e40000000000 */
[----:B------:R4:W-:Y:S01]  /*3a70*/  UTCATOMSWS.AND URZ, UR5 ;  /* 0x0000000500ff79e3 */ /* 0x0009e20008000000 */
[----:B--2---:R-:W-:Y:S01]  /*3a80*/  LOP3.LUT R0, RZ, UR4, RZ, 0x33, !PT ;  /* 0x00000004ff007c12 */ /* 0x004fe2000f8e33ff */
[----:B------:R-:W-:Y:S02]  /*3a90*/  VOTEU.ANY UR4, UPT, PT ;  /* 0x0000000000047886 */ /* 0x000fe400038e0100 */
[----:B------:R-:W-:Y:S02]  /*3aa0*/  UFLO.U32 UR4, UR4 ;  /* 0x00000004000472bd */ /* 0x000fe400080e0000 */
[----:B------:R-:W2:Y:S04]  /*3ab0*/  REDUX UR6, R0 ;  /* 0x00000000000673c4 */ /* 0x000ea80000000000 */
[----:B-1----:R-:W-:-:S02]  /*3ac0*/  ISETP.EQ.U32.AND P0, PT, R2, UR4, PT ;  /* 0x0000000402007c0c */ /* 0x002fc4000bf02070 */
[----:B---3--:R-:W-:-:S11]  /*3ad0*/  MOV R2, UR7 ;  /* 0x0000000700027c02 */ /* 0x008fd60008000f00 */
[----:B------:R4:W-:Y:S01]  /*3ae0*/  @P0 ATOMS.AND RZ, [UR8+0x14], R2 ;  /* 0x00001402ffff098c */ /* 0x0009e2000a800008 */
[----:B--2---:R-:W-:-:S05]  /*3af0*/  IMAD.U32 R0, RZ, RZ, UR6 ;  /* 0x00000006ff007e24 */ /* 0x004fca000f8e00ff */
[----:B------:R4:W-:Y:S01]  /*3b00*/  @P0 ATOMS.AND RZ, [UR8+0x18], R0 ;  /* 0x00001800ffff098c */ /* 0x0009e2000a800008 */
[----:B------:R-:W-:Y:S05]  /*3b10*/  BRA `(.L_x_67) ;  /* 0x0000000000147947 */ /* 0x000fea0003800000 */
.L_x_66:
[----:B------:R-:W-:Y:S02]  /*3b20*/  MOV R2, 0x3b40 ;  /* 0x00003b4000027802 */ /* 0x000fe40000000f00 */
[----:B-----5:R-:W-:Y:S05]  /*3b30*/  CALL.REL.NOINC `($__internal_0_$__cuda_sm10x_tcgen05_guardrail_trap_col_being_dealloced_not_returned_by_alloc) ;  /* 0x0000005800a07944 */ /* 0x020fea0003c00000 */
[----:B------:R-:W-:Y:S05]  /*3b40*/  BRA `(.L_x_67) ;  /* 0x0000000000087947 */ /* 0x000fea0003800000 */
.L_x_65:
[----:B------:R-:W-:Y:S02]  /*3b50*/  MOV R2, 0x3b70 ;  /* 0x00003b7000027802 */ /* 0x000fe40000000f00 */
[----:B-----5:R-:W-:Y:S05]  /*3b60*/  CALL.REL.NOINC `($__internal_2_$__cuda_sm10x_tcgen05_guardrail_trap_unallocated_columns_being_dealloced) ;  /* 0x0000005800ac7944 */ /* 0x020fea0003c00000 */
.L_x_67:
[----:B------:R-:W-:Y:S01]  /*3b70*/  NOP ;  /* 0x0000000000007918 */ /* 0x000fe20000000000 */
[----:B----4-:R-:W-:Y:S05]  /*3b80*/  EXIT ;  /* 0x000000000000794d */ /* 0x010fea0003800000 */
.L_x_49:
[----:B------:R-:W-:-:S09]  /*3b90*/  UISETP.NE.OR UP0, UPT, UR18, 0x3, !UP3 ;  /* 0x000000031200788c */ /* 0x000fd2000df05670 */
[----:B------:R-:W-:Y:S05]  /*3ba0*/  BRA.U UP0, `(.L_x_68) ;  /* 0x0000000d00d87547 */ /* 0x000fea000b800000 */
[----:B------:R-:W2:Y:S01]  /*3bb0*/  LDCU.64 UR4, c[0x0][0x888] ;  /* 0x00011100ff0477ac */ /* 0x000ea20008000a00 */
[----:B------:R-:W-:Y:S02]  /*3bc0*/  HFMA2 R9, -RZ, RZ, 0, 0 ;  /* 0x00000000ff097431 */ /* 0x000fe400000001ff */
[----:B------:R-:W-:Y:S01]  /*3bd0*/  IMAD.MOV.U32 R11, RZ, RZ, 0x1 ;  /* 0x00000001ff0b7424 */ /* 0x000fe200078e00ff */
[----:B------:R-:W-:Y:S01]  /*3be0*/  MOV R8, 0x7000 ;  /* 0x0000700000087802 */ /* 0x000fe20000000f00 */
[----:B------:R-:W3:Y:S01]  /*3bf0*/  LDCU UR44, c[0x0][0x370] ;  /* 0x00006e00ff2c77ac */ /* 0x000ee20008000800 */
[----:B------:R-:W-:Y:S01]  /*3c00*/  IMAD.MOV.U32 R10, RZ, RZ, RZ ;  /* 0x000000ffff0a7224 */ /* 0x000fe200078e00ff */
[----:B------:R-:W3:Y:S01]  /*3c10*/  LDCU.128 UR52, c[0x0][0xb10] ;  /* 0x00016200ff3477ac */ /* 0x000ee20008000c00 */
[----:B------:R-:W4:Y:S01]  /*3c20*/  LDCU UR37, c[0x0][0x374] ;  /* 0x00006e80ff2577ac */ /* 0x000f220008000800 */
[----:B------:R-:W1:Y:S01]  /*3c30*/  LDCU.64 UR42, c[0x0][0x890] ;  /* 0x00011200ff2a77ac */ /* 0x000e620008000a00 */
[----:B------:R-:W1:Y:S01]  /*3c40*/  LDCU UR29, c[0x0][0xb0c] ;  /* 0x00016180ff1d77ac */ /* 0x000e620008000800 */
[----:B--2---:R-:W-:Y:S01]  /*3c50*/  UISETP.NE.U32.AND UP0, UPT, UR4, URZ, UPT ;  /* 0x000000ff0400728c */ /* 0x004fe2000bf05070 */
[----:B------:R-:W2:Y:S01]  /*3c60*/  LDCU UR56, c[0x0][0xb20] ;  /* 0x00016400ff3877ac */ /* 0x000ea20008000800 */
[----:B------:R-:W2:Y:S01]  /*3c70*/  LDCU UR4, c[0x0][0xb30] ;  /* 0x00016600ff0477ac */ /* 0x000ea20008000800 */
[----:B---3--:R-:W-:-:S02]  /*3c80*/  UIMAD.WIDE.U32 UR8, UR44, UR52, URZ ;  /* 0x000000342c0872a5 */ /* 0x008fc4000f8e00ff */
[----:B----4-:R-:W-:Y:S02]  /*3c90*/  UIMAD.WIDE.U32 UR10, UR37, UR55, URZ ;  /* 0x00000037250a72a5 */ /* 0x010fe4000f8e00ff */
[----:B-1----:R-:W-:Y:S02]  /*3ca0*/  UISETP.NE.U32.AND UP6, UPT, UR42, URZ, UPT ;  /* 0x000000ff2a00728c */ /* 0x002fe4000bfc5070 */
[----:B------:R-:W-:Y:S01]  /*3cb0*/  UISETP.NE.AND.EX UP5, UPT, UR5, URZ, UPT, UP0 ;  /* 0x000000ff0500728c */ /* 0x000fe2000bfa5300 */
[----:B------:R-:W-:Y:S01]  /*3cc0*/  UMOV UR6, 0x400 ;  /* 0x0000040000067882 */ /* 0x000fe20000000000 */
[----:B------:R-:W-:Y:S01]  /*3cd0*/  UISETP.NE.AND UP0, UPT, UR21, 0x1, UPT ;  /* 0x000000011500788c */ /* 0x000fe2000bf05270 */
[----:B------:R-:W-:Y:S01]  /*3ce0*/  UMOV UR8, UR9 ;  /* 0x0000000900087c82 */ /* 0x000fe20008000000 */
[----:B------:R-:W-:Y:S01]  /*3cf0*/  UMOV UR45, UR11 ;  /* 0x0000000b002d7c82 */ /* 0x000fe20008000000 */
[----:B------:R-:W-:Y:S01]  /*3d00*/  UISETP.NE.AND UP0, UPT, UR29, 0x1, UPT ;  /* 0x000000011d00788c */ /* 0x000fe2000bf05270 */
[----:B------:R-:W1:Y:S01]  /*3d10*/  LDCU.64 UR50, c[0x0][0x348] ;  /* 0x00006900ff3277ac */ /* 0x000e620008000a00 */
[----:B------:R-:W-:Y:S01]  /*3d20*/  UMOV UR30, URZ ;  /* 0x000000ff001e7c82 */ /* 0x000fe20008000000 */
[----:B------:R-:W-:-:S02]  /*3d30*/  UPLOP3.LUT UP1, UPT, UPT, UPT, UPT, 0x40, 0x4 ;  /* 0x000000000004789c */ /* 0x000fc40003f2e870 */
[----:B------:R-:W-:Y:S01]  /*3d40*/  UISETP.GE.AND UP3, UPT, UR21, 0x1, UPT ;  /* 0x000000011500788c */ /* 0x000fe2000bf66270 */
[----:B------:R-:W3:Y:S01]  /*3d50*/  LDCU.64 UR22, c[0x0][0xb28] ;  /* 0x00016500ff1677ac */ /* 0x000ee20008000a00 */
[----:B------:R-:W-:Y:S02]  /*3d60*/  ULEA UR6, UR15, UR6, 0x18 ;  /* 0x000000060f067291 */ /* 0x000fe4000f8ec0ff */
[----:B------:R-:W-:Y:S02]  /*3d70*/  UISETP.NE.AND.EX UP6, UPT, UR43, URZ, UPT, UP6 ;  /* 0x000000ff2b00728c */ /* 0x000fe4000bfc5360 */
[----:B------:R-:W-:Y:S02]  /*3d80*/  USHF.R.U32.HI UR46, URZ, UR53, UR8 ;  /* 0x00000035ff2e7299 */ /* 0x000fe40008011608 */
[----:B--2---:R-:W-:Y:S02]  /*3d90*/  USHF.R.U32.HI UR45, URZ, UR56, UR45 ;  /* 0x00000038ff2d7299 */ /* 0x004fe4000801162d */
[----:B------:R-:W-:-:S02]  /*3da0*/  UISETP.NE.AND UP0, UPT, UR54, 0x1, UPT ;  /* 0x000000013600788c */ /* 0x000fc4000bf05270 */
[----:B------:R-:W-:-:S11]  /*3db0*/  UISETP.NE.AND UP4, UPT, UR4, 0x1, UPT ;  /* 0x000000010400788c */ /* 0x000fd6000bf85270 */
.L_x_76:
[C---:B------:R-:W-:Y:S02]  /*3dc0*/  LEA R3, R10.reuse, UR6, 0x3 ;  /* 0x000000060a037c11 */ /* 0x040fe4000f8e18ff */
[----:B------:R-:W-:Y:S02]  /*3dd0*/  SHF.L.U32 R0, R9, 0x1f, RZ ;  /* 0x0000001f09007819 */ /* 0x000fe400000006ff */
[----:B------:R-:W-:Y:S02]  /*3de0*/  LEA R4, R10, UR6, 0x4 ;  /* 0x000000060a047c11 */ /* 0x000fe4000f8e20ff */
[----:B--2---:R-:W2:Y:S02]  /*3df0*/  SYNCS.PHASECHK.TRANS64.TRYWAIT P0, [R3+URZ+0x80], R0 ;  /* 0x00008000030075a7 */ /* 0x004ea400080011ff */
[----:B--2---:R-:W-:Y:S05]  /*3e00*/  @!P0 BRA `(.L_x_69) ;  /* 0x0000005400508947 */ /* 0x004fea0003800000 */
.L_x_138:
[----:B------:R-:W4:Y:S01]  /*3e10*/  LDS.128 R4, [R4+0x110] ;  /* 0x0001100004047984 */ /* 0x000f220000000c00 */
[----:B------:R-:W-:Y:S01]  /*3e20*/  UISETP.GE.AND UP0, UPT, UR21, 0x1, UPT ;  /* 0x000000011500788c */ /* 0x000fe2000bf06270 */
[----:B------:R-:W-:Y:S01]  /*3e30*/  @!PT LDS RZ, [RZ] ;  /* 0x00000000fffff984 */ /* 0x000fe20000000800 */
[----:B------:R-:W-:Y:S01]  /*3e40*/  @!PT LDS RZ, [RZ] ;  /* 0x00000000fffff984 */ /* 0x000fe20000000800 */
[----:B------:R-:W-:Y:S01]  /*3e50*/  @!PT LDS RZ, [RZ] ;  /* 0x00000000fffff984 */ /* 0x000fe20000000800 */
[----:B------:R-:W-:Y:S01]  /*3e60*/  @!PT LDS RZ, [RZ] ;  /* 0x00000000fffff984 */ /* 0x000fe20000000800 */
[----:B------:R1:W-:Y:S06]  /*3e70*/  MEMBAR.ALL.CTA ;  /* 0x0000000000007992 */ /* 0x0003ec0000008000 */
[----:B-1----:R-:W1:Y:S01]  /*3e80*/  FENCE.VIEW.ASYNC.S ;  /* 0x00000000000073c6 */ /* 0x002e620000000000 */
[----:B----4-:R-:W-:Y:S11]  /*3e90*/  LOP3.LUT P0, RZ, R6, 0x1, RZ, 0xc0, !PT ;  /* 0x0000000106ff7812 */ /* 0x010ff6000780c0ff */
[----:B------:R-:W-:Y:S02]  /*3ea0*/  @!UPT UIADD3 URZ, UPT, UPT, URZ, URZ, URZ ;  /* 0x000000fffffff290 */ /* 0x000fe4000fffe0ff */
[----:B-1----:R-:W-:Y:S01]  /*3eb0*/  VOTEU.ANY UP3, P0 ;  /* 0x0000000000ff7886 */ /* 0x002fe20000060100 */
[----:B------:R-:W-:Y:S11]  /*3ec0*/  PLOP3.LUT P0, PT, PT, PT, UP3, 0x80, 0x8 ;  /* 0x000000000008781c */ /* 0x000ff60003f0f038 */
[----:B------:R-:W-:Y:S02]  /*3ed0*/  @!UPT UIADD3 URZ, UPT, UPT, URZ, URZ, URZ ;  /* 0x000000fffffff290 */ /* 0x000fe4000fffe0ff */
[----:B--2---:R-:W-:Y:S02]  /*3ee0*/  @P0 SHF.R.U32.HI R0, RZ, 0x10, R5 ;  /* 0x00000010ff000819 */ /* 0x004fe40000011605 */
[----:B------:R-:W-:Y:S02]  /*3ef0*/  @P0 MOV R2, R4 ;  /* 0x0000000400020202 */ /* 0x000fe40000000f00 */
[----:B------:R-:W-:Y:S01]  /*3f00*/  @P0 R2UR UR4, R0 ;  /* 0x00000000000402ca */ /* 0x000fe200000e0000 */
[----:B------:R-:W-:Y:S01]  /*3f10*/  VIADD R0, R3, 0x90 ;  /* 0x0000009003007836 */ /* 0x000fe20000000000 */
[----:B------:R-:W-:Y:S02]  /*3f20*/  @P0 LOP3.LUT R4, R5, 0xffff, RZ, 0xc0, !PT ;  /* 0x0000ffff05040812 */ /* 0x000fe400078ec0ff */
[----:B------:R-:W-:Y:S02]  /*3f30*/  @P0 R2UR UR7, R2 ;  /* 0x00000000020702ca */ /* 0x000fe400000e0000 */
[----:B------:R-:W-:Y:S02]  /*3f40*/  PRMT R0, RZ, 0x654, R0 ;  /* 0x00000654ff007816 */ /* 0x000fe40000000000 */
[----:B------:R-:W-:Y:S02]  /*3f50*/  @P0 R2UR UR5, R4 ;  /* 0x00000000040502ca */ /* 0x000fe400000e0000 */
[----:B------:R1:W-:Y:S03]  /*3f60*/  SYNCS.ARRIVE.TRANS64.RED.A1T0 RZ, [R0+URZ], RZ ;  /* 0x000000ff00ff79a7 */ /* 0x0003e600081004ff */
[----:B------:R-:W-:Y:S04]  /*3f70*/  @UP3 UMOV UR31, UR4 ;  /* 0x00000004001f3c82 */ /* 0x000fe80008000000 */
[----:B------:R-:W-:Y:S04]  /*3f80*/  @UP3 UMOV UR14, UR7 ;  /* 0x00000007000e3c82 */ /* 0x000fe80008000000 */
[----:B------:R-:W-:Y:S01]  /*3f90*/  @UP3 UMOV UR13, UR5 ;  /* 0x00000005000d3c82 */ /* 0x000fe20008000000 */
[----:B------:R-:W-:Y:S05]  /*3fa0*/  BRA.U !UP0, `(.L_x_70) ;  /* 0x0000000108c07547 */ /* 0x000fea000b800000 */
[----:B------:R-:W-:Y:S02]  /*3fb0*/  UIMAD.WIDE.U32 UR10, UR13, UR55, URZ ;  /* 0x000000370d0a72a5 */ /* 0x000fe4000f8e00ff */
[----:B------:R-:W-:Y:S02]  /*3fc0*/  UP2UR UR12, UPR, URZ, 0x4 ;  /* 0x00000004ff0c7883 */ /* 0x000fe40008000000 */
[----:B------:R-:W-:Y:S02]  /*3fd0*/  UISETP.NE.AND UP2, UPT, UR54, 0x1, UPT ;  /* 0x000000013600788c */ /* 0x000fe4000bf45270 */
[----:B------:R-:W-:Y:S02]  /*3fe0*/  UIMAD.WIDE.U32 UR16, UR14, UR52, URZ ;  /* 0x000000340e1072a5 */ /* 0x000fe4000f8e00ff */
[----:B------:R-:W-:Y:S02]  /*3ff0*/  USEL UR4, UR37, UR45, !UP2 ;  /* 0x0000002d25047287 */ /* 0x000fe4000d000000 */
[----:B------:R-:W-:Y:S02]  /*4000*/  UISETP.NE.AND UP0, UPT, UR29, 0x1, UPT ;  /* 0x000000011d00788c */ /* 0x000fe4000bf05270 */
[----:B------:R-:W-:Y:S02]  /*4010*/  UP2UR UR20, UPR, URZ, 0x2 ;  /* 0x00000002ff147883 */ /* 0x000fe40008000000 */
[----:B------:R-:W-:Y:S02]  /*4020*/  UISETP.NE.AND UP1, UPT, UR21, 0x1, UPT ;  /* 0x000000011500788c */ /* 0x000fe4000bf25270 */
[----:B---3--:R-:W-:Y:S02]  /*4030*/  UIMAD.WIDE.U32 UR18, UR4, UR22, URZ ;  /* 0x00000016041272a5 */ /* 0x008fe4000f8e00ff */
[----:B------:R-:W-:Y:S01]  /*4040*/  USEL UR8, UR44, UR46, !UP0 ;  /* 0x0000002e2c087287 */ /* 0x000fe2000c000000 */
[----:B------:R-:W-:Y:S02]  /*4050*/  UMOV UR5, UR11 ;  /* 0x0000000b00057c82 */ /* 0x000fe40008000000 */
[----:B------:R-:W-:Y:S02]  /*4060*/  USHF.R.U32.HI UR7, URZ, UR56, UR5 ;  /* 0x00000038ff077299 */ /* 0x000fe40008011605 */
[----:B------:R-:W-:Y:S02]  /*4070*/  UIMAD.WIDE.U32 UR24, UR8, UR22, URZ ;  /* 0x00000016081872a5 */ /* 0x000fe4000f8e00ff */
[----:B------:R-:W-:Y:S02]  /*4080*/  USEL UR7, UR13, UR7, !UP2 ;  /* 0x000000070d077287 */ /* 0x000fe4000d000000 */
[----:B------:R-:W-:Y:S02]  /*4090*/  UISETP.NE.AND UP2, UPT, UR12, URZ, UPT ;  /* 0x000000ff0c00728c */ /* 0x000fe4000bf45270 */
[----:B------:R-:W-:Y:S01]  /*40a0*/  UIMAD.WIDE.U32 UR10, UR7, UR22, URZ ;  /* 0x00000016070a72a5 */ /* 0x000fe2000f8e00ff */
[----:B------:R-:W-:Y:S02]  /*40b0*/  UMOV UR5, UR17 ;  /* 0x0000001100057c82 */ /* 0x000fe40008000000 */
[----:B------:R-:W-:Y:S03]  /*40c0*/  USHF.R.U32.HI UR9, URZ, UR53, UR5 ;  /* 0x00000035ff097299 */ /* 0x000fe60008011605 */
[----:B------:R-:W-:Y:S02]  /*40d0*/  UMOV UR5, UR19 ;  /* 0x0000001300057c82 */ /* 0x000fe40008000000 */
[----:B------:R-:W-:Y:S03]  /*40e0*/  @UP1 USHF.R.U32.HI UR4, URZ, UR23, UR5 ;  /* 0x00000017ff041299 */ /* 0x000fe60008011605 */
[----:B------:R-:W-:Y:S01]  /*40f0*/  UMOV UR5, UR25 ;  /* 0x0000001900057c82 */ /* 0x000fe20008000000 */
[----:B------:R-:W-:Y:S02]  /*4100*/  UIMAD UR4, UR21, UR4, URZ ;  /* 0x00000004150472a4 */ /* 0x000fe4000f8e02ff */
[----:B------:R-:W-:Y:S02]  /*4110*/  @UP1 USHF.R.U32.HI UR8, URZ, UR23, UR5 ;  /* 0x00000017ff081299 */ /* 0x000fe40008011605 */
[----:B------:R-:W-:Y:S02]  /*4120*/  USEL UR5, UR14, UR9, !UP0 ;  /* 0x000000090e057287 */ /* 0x000fe4000c000000 */
[----:B------:R-:W-:Y:S02]  /*4130*/  UIMAD UR9, UR21, UR8, URZ ;  /* 0x00000008150972a4 */ /* 0x000fe4000f8e02ff */
[----:B------:R-:W-:Y:S03]  /*4140*/  UISETP.GE.AND UP0, UPT, UR7, UR4, UPT ;  /* 0x000000040700728c */ /* 0x000fe6000bf06270 */
[----:B------:R-:W-:Y:S01]  /*4150*/  UMOV UR4, UR11 ;  /* 0x0000000b00047c82 */ /* 0x000fe20008000000 */
[----:B------:R-:W-:Y:S02]  /*4160*/  UISETP.GE.OR UP0, UPT, UR5, UR9, UP0 ;  /* 0x000000090500728c */ /* 0x000fe40008706670 */
[----:B------:R-:W-:Y:S02]  /*4170*/  USHF.R.U32.HI UR4, URZ, UR23, UR4 ;  /* 0x00000017ff047299 */ /* 0x000fe40008011604 */
[----:B------:R-:W-:Y:S02]  /*4180*/  UIMAD.WIDE.U32 UR10, UR5, UR22, URZ ;  /* 0x00000016050a72a5 */ /* 0x000fe4000f8e00ff */
[----:B------:R-:W-:Y:S04]  /*4190*/  USEL UR12, UR7, UR4, !UP1 ;  /* 0x00000004070c7287 */ /* 0x000fe8000c800000 */
[----:B------:R-:W-:Y:S01]  /*41a0*/  UIADD3 UR9, UPT, UPT, -UR12, URZ, URZ ;  /* 0x000000ff0c097290 */ /* 0x000fe2000fffe1ff */
[----:B------:R-:W-:Y:S02]  /*41b0*/  @!UP0 UMOV UR4, UR11 ;  /* 0x0000000b00048c82 */ /* 0x000fe40008000000 */
[----:B------:R-:W-:Y:S02]  /*41c0*/  @!UP0 USHF.R.U32.HI UR4, URZ, UR23, UR4 ;  /* 0x00000017ff048299 */ /* 0x000fe40008011604 */
[----:B------:R-:W-:Y:S02]  /*41d0*/  UIMAD UR9, UR21, UR9, UR7 ;  /* 0x00000009150972a4 */ /* 0x000fe4000f8e0207 */
[----:B------:R-:W-:Y:S02]  /*41e0*/  @!UP0 USEL UR4, UR5, UR4, !UP1 ;  /* 0x0000000405048287 */ /* 0x000fe4000c800000 */
[----:B------:R-:W-:Y:S02]  /*41f0*/  UISETP.NE.AND UP1, UPT, UR20, URZ, UPT ;  /* 0x000000ff1400728c */ /* 0x000fe4000bf25270 */
[----:B------:R-:W-:Y:S02]  /*4200*/  @!UP0 UIMAD UR8, UR8, UR9, UR4 ;  /* 0x00000009080882a4 */ /* 0x000fe4000f8e0204 */
[----:B------:R-:W-:Y:S02]  /*4210*/  @!UP0 UIADD3 UR10, UPT, UPT, UR12, -UR4, URZ ;  /* 0x800000040c0a8290 */ /* 0x000fe4000fffe0ff */
[----:B------:R-:W-:Y:S02]  /*4220*/  UIADD3 UR9, UPT, UPT, -UR7, URZ, URZ ;  /* 0x000000ff07097290 */ /* 0x000fe4000fffe1ff */
[----:B------:R-:W-:Y:S02]  /*4230*/  UIADD3 UR4, UPT, UPT, -UR5, URZ, URZ ;  /* 0x000000ff05047290 */ /* 0x000fe4000fffe1ff */
[----:B------:R-:W-:Y:S03]  /*4240*/  @!UP0 UIMAD UR7, UR10, UR21, UR5 ;  /* 0x000000150a0782a4 */ /* 0x000fe6000f8e0205 */
[----:B------:R-:W-:Y:S01]  /*4250*/  @!UP0 UMOV UR5, UR8 ;  /* 0x0000000800058c82 */ /* 0x000fe20008000000 */
[----:B------:R-:W-:Y:S02]  /*4260*/  UIMAD UR8, UR29, UR4, UR14 ;  /* 0x000000041d0872a4 */ /* 0x000fe4000f8e020e */
[----:B------:R-:W-:Y:S02]  /*4270*/  UIMAD UR4, UR54, UR9, UR13 ;  /* 0x00000009360472a4 */ /* 0x000fe4000f8e020d */
[----:B------:R-:W-:Y:S02]  /*4280*/  UIMAD UR14, UR5, UR29, UR8 ;  /* 0x0000001d050e72a4 */ /* 0x000fe4000f8e0208 */
[----:B------:R-:W-:Y:S11]  /*4290*/  UIMAD UR13, UR7, UR54, UR4 ;  /* 0x00000036070d72a4 */ /* 0x000ff6000f8e0204 */
[----:B------:R-:W-:Y:S01]  /*42a0*/  @!UPT UIADD3 URZ, UPT, UPT, URZ, URZ, URZ ;  /* 0x000000fffffff290 */ /* 0x000fe2000fffe0ff */
.L_x_70:
[----:B------:R-:W2:Y:S01]  /*42b0*/  @!UP4 LDCU.128 UR16, c[0x0][0xb10] ;  /* 0x00016200ff10c7ac */ /* 0x000ea20008000c00 */
[----:B------:R-:W-:Y:S04]  /*42c0*/  ISETP.NE.U32.AND P0, PT, RZ, UR42, PT ;  /* 0x0000002aff007c0c */ /* 0x000fe8000bf05070 */
[----:B------:R-:W-:Y:S01]  /*42d0*/  ISETP.NE.AND.EX P0, PT, RZ, UR43, PT, P0 ;  /* 0x0000002bff007c0c */ /* 0x000fe2000bf05300 */
[----:B------:R-:W4:Y:S01]  /*42e0*/  @!UP4 LDCU UR5, c[0x0][0xb0c] ;  /* 0x00016180ff05c7ac */ /* 0x000f220008000800 */
[----:B--2---:R-:W-:Y:S02]  /*42f0*/  UIMAD.WIDE.U32 UR8, UR14, UR16, URZ ;  /* 0x000000100e0872a5 */ /* 0x004fe4000f8e00ff */
[----:B------:R-:W-:Y:S05]  /*4300*/  UIMAD.WIDE.U32 UR10, UR13, UR19, URZ ;  /* 0x000000130d0a72a5 */ /* 0x000fea000f8e00ff */
[----:B------:R-:W-:Y:S01]  /*4310*/  @!UP4 UMOV UR4, UR9 ;  /* 0x000000090004cc82 */ /* 0x000fe20008000000 */
[----:B----4-:R-:W-:Y:S02]  /*4320*/  @!UP4 UISETP.NE.AND UP0, UPT, UR5, 0x1, UPT ;  /* 0x000000010500c88c */ /* 0x010fe4000bf05270 */
[----:B------:R-:W-:Y:S01]  /*4330*/  @!UP4 USHF.R.U32.HI UR4, URZ, UR17, UR4 ;  /* 0x00000011ff04c299 */ /* 0x000fe20008011604 */
[----:B------:R-:W-:Y:S03]  /*4340*/  @!UP4 UMOV UR7, UR11 ;  /* 0x0000000b0007cc82 */ /* 0x000fe60008000000 */
[----:B------:R-:W-:Y:S02]  /*4350*/  @!UP4 USEL UR8, UR14, UR4, !UP0 ;  /* 0x000000040e08c287 */ /* 0x000fe4000c000000 */
[----:B------:R-:W-:Y:S05]  /*4360*/  @!UP4 UISETP.NE.AND UP0, UPT, UR18, 0x1, UPT ;  /* 0x000000011200c88c */ /* 0x000fea000bf05270 */
[----:B------:R-:W2:Y:S02]  /*4370*/  @!UP4 LDCU UR4, c[0x0][0xb20] ;  /* 0x00016400ff04c7ac */ /* 0x000ea40008000800 */
[----:B--2---:R-:W-:Y:S04]  /*4380*/  @!UP4 USHF.R.U32.HI UR7, URZ, UR4, UR7 ;  /* 0x00000004ff07c299 */ /* 0x004fe80008011607 */
[----:B------:R-:W-:Y:S04]  /*4390*/  @!UP4 USEL UR7, UR13, UR7, !UP0 ;  /* 0x000000070d07c287 */ /* 0x000fe8000c000000 */
[----:B------:R-:W-:Y:S02]  /*43a0*/  @!UP4 UIADD3 UR4, UPT, UPT, -UR8, UR7, URZ ;  /* 0x000000070804c290 */ /* 0x000fe4000fffe1ff */
[----:B------:R-:W-:Y:S02]  /*43b0*/  @!UP4 UIADD3 UR7, UPT, UPT, UR8, -UR7, URZ ;  /* 0x800000070807c290 */ /* 0x000fe4000fffe0ff */
[----:B------:R-:W-:Y:S02]  /*43c0*/  @!UP4 UIMAD UR14, UR4, UR5, UR14 ;  /* 0x00000005040ec2a4 */ /* 0x000fe4000f8e020e */
[----:B------:R-:W-:Y:S01]  /*43d0*/  @!UP4 UIMAD UR13, UR7, UR18, UR13 ;  /* 0x00000012070dc2a4 */ /* 0x000fe2000f8e020d */
[----:B------:R-:W-:Y:S11]  /*43e0*/  BRA.U UP1, `(.L_x_71) ;  /* 0x0000000101107547 */ /* 0x000ff6000b800000 */
[----:B------:R-:W-:Y:S04]  /*43f0*/  MOV R2, UR49 ;  /* 0x0000003100027c02 */ /* 0x000fe80008000f00 */
[----:B------:R-:W-:Y:S04]  /*4400*/  SHF.L.U32 R2, R2, 0x1f, RZ ;  /* 0x0000001f02027819 */ /* 0x000fe800000006ff */
[----:B------:R-:W2:Y:S02]  /*4410*/  SYNCS.PHASECHK.TRANS64.TRYWAIT P1, [UR6+0x78], R2 ;  /* 0x00007802ff0075a7 */ /* 0x000ea40008021106 */
[----:B--2---:R-:W-:Y:S05]  /*4420*/  @!P1 BRA `(.L_x_72) ;  /* 0x0000004c00dc9947 */ /* 0x004fea0003800000 */
.L_x_71:
[----:B------:R-:W-:Y:S05]  /*4430*/  BRA.U !UP6, `(.L_x_73) ;  /* 0x000000010e387547 */ /* 0x000fea000b800000 */
[----:B------:R-:W-:Y:S01]  /*4440*/  UPLOP3.LUT UP2, UPT, UPT, UPT, UP5, 0x80, 0x8 ;  /* 0x000000000008789c */ /* 0x000fe20003f4f050 */
[----:B-1----:R-:W-:Y:S01]  /*4450*/  HFMA2 R0, -RZ, RZ, 0, 5.9604644775390625e-08 ;  /* 0x00000001ff007431 */ /* 0x002fe200000001ff */
[----:B------:R-:W1:Y:S01]  /*4460*/  LDCU.64 UR8, c[0x0][0x358] ;  /* 0x00006b00ff0877ac */ /* 0x000e620008000a00 */
[----:B------:R-:W-:Y:S03]  /*4470*/  IMAD.MOV.U32 R232, RZ, RZ, 0x1 ;  /* 0x00000001ffe87424 */ /* 0x000fe600078e00ff */
[----:B------:R-:W-:Y:S05]  /*4480*/  PLOP3.LUT P1, PT, PT, PT, UP2, 0x80, 0x8 ;  /* 0x000000000008781c */ /* 0x000fea0003f2f028 */
[----:B------:R-:W2:Y:S01]  /*4490*/  @UP2 LDCU.64 UR4, c[0x0][0x888] ;  /* 0x00011100ff0427ac */ /* 0x000ea20008000a00 */
[----:B------:R-:W-:Y:S07]  /*44a0*/  @UP2 UIMAD UR7, UR36, UR42, URZ ;  /* 0x0000002a240722a4 */ /* 0x000fee000f8e02ff */
[----:B------:R-:W-:Y:S01]  /*44b0*/  @!P1 PRMT R232, R0, 0x7610, R232 ;  /* 0x0000761000e89816 */ /* 0x000fe200000000e8 */
[----:B--2---:R-:W-:Y:S06]  /*44c0*/  @UP2 UIMAD.WIDE UR4, UR7, 0x4, UR4 ;  /* 0x00000004070428a5 */ /* 0x004fec000f8e0204 */
[----:B------:R-:W-:Y:S01]  /*44d0*/  IMAD.U32 R2, RZ, RZ, UR4 ;  /* 0x00000004ff027e24 */ /* 0x000fe2000f8e00ff */
[----:B------:R-:W-:Y:S04]  /*44e0*/  MOV R3, UR5 ;  /* 0x0000000500037c02 */ /* 0x000fe80008000f00 */
[----:B------:R-:W2:Y:S01]  /*44f0*/  @!UP2 LDCU UR4, c[0x0][0x880] ;  /* 0x00011000ff04a7ac */ /* 0x000ea20008000800 */
[----:B-1---5:R4:W5:Y:S02]  /*4500*/  @P1 LDG.E R121, desc[UR8][R2.64] ;  /* 0x0000000802791981 */ /* 0x022964000c1e1900 */
[----:B--2-4-:R-:W-:Y:S07]  /*4510*/  @!P1 IMAD.U32 R121, RZ, RZ, UR4 ;  /* 0x00000004ff799e24 */ /* 0x014fee000f8e00ff */
.L_x_73:
[----:B-----5:R-:W-:Y:S01]  /*4520*/  @!P0 FSETP.EQ.AND P1, PT, R121, RZ, PT ;  /* 0x000000ff7900820b */ /* 0x020fe20003f22000 */
[----:B------:R-:W-:Y:S01]  /*4530*/  @!UPT UIADD3 URZ, UPT, UPT, URZ, URZ, URZ ;  /* 0x000000fffffff290 */ /* 0x000fe2000fffe0ff */
[----:B------:R-:W-:Y:S11]  /*4540*/  @!P0 BRA `(.L_x_74) ;  /* 0x0000000000148947 */ /* 0x000ff60003800000 */
[----:B------:R-:W-:Y:S02]  /*4550*/  LOP3.LUT P0, RZ, R232, 0xff, RZ, 0xc0, !PT ;  /* 0x000000ffe8ff7812 */ /* 0x000fe4000780c0ff */
[----:B------:R-:W-:Y:S04]  /*4560*/  PLOP3.LUT P1, PT, PT, PT, UP2, 0x80, 0x8 ;  /* 0x000000000008781c */ /* 0x000fe80003f2f028 */
[----:B------:R-:W-:Y:S07]  /*4570*/  PLOP3.LUT P1, PT, P1, PT, PT, 0x8, 0x80 ;  /* 0x000000000080781c */ /* 0x000fee0000f2e170 */
[----:B------:R-:W-:Y:S11]  /*4580*/  @P0 FSETP.EQ.AND P1, PT, R121, RZ, PT ;  /* 0x000000ff7900020b */ /* 0x000ff60003f22000 */
[----:B------:R-:W-:Y:S02]  /*4590*/  @!UPT UIADD3 URZ, UPT, UPT, URZ, URZ, URZ ;  /* 0x000000fffffff290 */ /* 0x000fe4000fffe0ff */
.L_x_74:
[----:B------:R-:W-:Y:S01]  /*45a0*/  ULEA UR5, UR30, UR6, 0x3 ;  /* 0x000000061e057291 */ /* 0x000fe2000f8e18ff */
[----:B-1----:R-:W-:Y:S02]  /*45b0*/  SHF.L.U32 R0, R11, 0x1f, RZ ;  /* 0x0000001f0b007819 */ /* 0x002fe400000006ff */
[----:B------:R-:W-:Y:S01]  /*45c0*/  ELECT P0, URZ, PT ;  /* 0x0000000000ff782f */ /* 0x000fe20003800000 */
[----:B------:R-:W-:Y:S05]  /*45d0*/  VIADD R10, R10, 0x1 ;  /* 0x000000010a0a7836 */ /* 0x000fea0000000000 */
[----:B------:R-:W1:Y:S02]  /*45e0*/  SYNCS.PHASECHK.TRANS64.TRYWAIT P2, [UR5+0x60], R0 ;  /* 0x00006000ff0075a7 */ /* 0x000e640008041105 */
[----:B-1----:R-:W-:Y:S05]  /*45f0*/  @!P2 BRA `(.L_x_75) ;  /* 0x0000004c0080a947 */ /* 0x002fea0003800000 */
.L_x_141:
[----:B------:R-:W-:Y:S01]  /*4600*/  UIADD3 UR33, UPT, UPT, UR5, 0x50, URZ ;  /* 0x0000005005217890 */ /* 0x000fe2000fffe0ff */
[----:B------:R-:W-:Y:S01]  /*4610*/  PLOP3.LUT P0, PT, P1, P0, PT, 0xf2, 0x2f ;  /* 0x00000000002f781c */ /* 0x000fe20000f01e72 */
[----:B------:R-:W-:Y:S01]  /*4620*/  UMOV UR40, 0x0 ;  /* 0x0000000000287882 */ /* 0x000fe20000000000 */
[----:B------:R-:W-:Y:S01]  /*4630*/  UMOV UR41, 0x10000000 ;  /* 0x1000000000297882 */ /* 0x000fe20000000000 */
[----:B------:R-:W-:Y:S01]  /*4640*/  UMOV UR12, UR36 ;  /* 0x00000024000c7c82 */ /* 0x000fe20008000000 */
[----:B------:R-:W-:Y:S01]  /*4650*/  UMOV UR20, UR36 ;  /* 0x0000002400147c82 */ /* 0x000fe20008000000 */
[----:B------:R-:W-:Y:S01]  /*4660*/  UMOV UR28, UR36 ;  /* 0x00000024001c7c82 */ /* 0x000fe20008000000 */
[----:B------:R-:W-:Y:S01]  /*4670*/  UMOV UR9, UR33 ;  /* 0x0000002100097c82 */ /* 0x000fe20008000000 */
[----:B------:R-:W-:Y:S01]  /*4680*/  UMOV UR17, UR33 ;  /* 0x0000002100117c82 */ /* 0x000fe20008000000 */
[----:B------:R-:W-:Y:S01]  /*4690*/  UMOV UR25, UR33 ;  /* 0x0000002100197c82 */ /* 0x000fe20008000000 */
[C---:B------:R-:W-:Y:S04]  /*46a0*/  ISETP.NE.AND P1, PT, R10.reuse, 0x2, PT ;  /* 0x000000020a00780c */ /* 0x040fe80003f25270 */
[----:B------:R-:W-:Y:S01]  /*46b0*/  VOTEU.ALL UP0, P0 ;  /* 0x0000000000ff7886 */ /* 0x000fe20000000000 */
[----:B-1----:R-:W-:Y:S02]  /*46c0*/  SEL R0, RZ, 0x1, P1 ;  /* 0x00000001ff007807 */ /* 0x002fe40000800000 */
[----:B------:R-:W-:Y:S02]  /*46d0*/  SEL R10, R10, RZ, P1 ;  /* 0x000000ff0a0a7207 */ /* 0x000fe40000800000 */
[----:B------:R-:W-:Y:S01]  /*46e0*/  @!UP0 UIADD3 UR38, UP1, UPT, UR50, 0x580, URZ ;  /* 0x0000058032268890 */ /* 0x000fe2000ff3e0ff */
[----:B------:R-:W-:Y:S01]  /*46f0*/  LOP3.LUT R9, R9, R0, RZ, 0x3c, !PT ;  /* 0x0000000009097212 */ /* 0x000fe200078e3cff */
[----:B------:R-:W-:Y:S02]  /*4700*/  @!UP0 UIMAD UR4, UR30, 0x7000, UR6 ;  /* 0x000070001e0488a4 */ /* 0x000fe4000f8e0206 */
[----:B------:R-:W-:Y:S02]  /*4710*/  @!UP0 UIADD3.X UR39, UPT, UPT, URZ, UR51, URZ, UP1, !UPT ;  /* 0x00000033ff278290 */ /* 0x000fe40008ffe4ff */
[----:B------:R-:W-:Y:S02]  /*4720*/  @!UP0 USHF.L.U32 UR35, UR47, 0x7, URZ ;  /* 0x000000072f238899 */ /* 0x000fe400080006ff */
[----:B------:R-:W-:Y:S02]  /*4730*/  @!UP0 UIMAD UR34, UR48, 0x70, URZ ;  /* 0x00000070302288a4 */ /* 0x000fe4000f8e02ff */
[----:B------:R-:W-:Y:S01]  /*4740*/  @!UP0 UIADD3 UR32, UPT, UPT, UR4, 0x200, URZ ;  /* 0x0000020004208890 */ /* 0x000fe2000fffe0ff */
[----:B------:R-:W-:Y:S01]  /*4750*/  VOTEU.ALL UP1, P0 ;  /* 0x0000000000ff7886 */ /* 0x000fe20000020000 */
[----:B------:R-:W-:Y:S02]  /*4760*/  @!UP0 UIADD3 UR10, UPT, UPT, UR34, 0x10, URZ ;  /* 0x00000010220a8890 */ /* 0x000fe4000fffe0ff */
[----:B------:R-:W-:Y:S01]  /*4770*/  @!UP0 UIADD3 UR8, UPT, UPT, UR4, 0x1200, URZ ;  /* 0x0000120004088890 */ /* 0x000fe2000fffe0ff */
[----:B------:R-:W-:Y:S01]  /*4780*/  UMOV UR11, UR35 ;  /* 0x00000023000b7c82 */ /* 0x000fe20008000000 */
[----:B------:R-:W-:Y:S03]  /*4790*/  @!UP0 UIADD3 UR18, UPT, UPT, UR34, 0x20, URZ ;  /* 0x0000002022128890 */ /* 0x000fe6000fffe0ff */
[----:B------:R1:W-:Y:S01]  /*47a0*/  @!UP1 UTMALDG.3D [UR32], [UR38], desc[UR40] ;  /* 0x00002820260095b4 */ /* 0x0003e20008011000 */
[----:B------:R-:W-:Y:S01]  /*47b0*/  VOTEU.ALL UP1, P0 ;  /* 0x0000000000ff7886 */ /* 0x000fe20000020000 */
[----:B------:R-:W-:Y:S01]  /*47c0*/  @!UP0 UIADD3 UR16, UPT, UPT, UR4, 0x2200, URZ ;  /* 0x0000220004108890 */ /* 0x000fe2000fffe0ff */
[----:B------:R-:W-:Y:S01]  /*47d0*/  UMOV UR19, UR35 ;  /* 0x0000002300137c82 */ /* 0x000fe20008000000 */
[----:B------:R-:W-:Y:S02]  /*47e0*/  @!UP0 UIADD3 UR26, UPT, UPT, UR34, 0x30, URZ ;  /* 0x00000030221a8890 */ /* 0x000fe4000fffe0ff */
[----:B------:R-:W-:Y:S01]  /*47f0*/  @!UP0 UIADD3 UR24, UPT, UPT, UR4, 0x3200, URZ ;  /* 0x0000320004188890 */ /* 0x000fe2000fffe0ff */
[----:B------:R2:W-:Y:S01]  /*4800*/  @!UP1 UTMALDG.3D [UR8], [UR38], desc[UR40] ;  /* 0x00002808260095b4 */ /* 0x0005e20008011000 */
[----:B------:R-:W-:Y:S01]  /*4810*/  VOTEU.ALL UP1, P0 ;  /* 0x0000000000ff7886 */ /* 0x000fe20000020000 */
[----:B------:R-:W-:Y:S01]  /*4820*/  UMOV UR27, UR35 ;  /* 0x00000023001b7c82 */ /* 0x000fe20008000000 */
[----:B------:R-:W-:Y:S02]  /*4830*/  UIADD3 UR48, UPT, UPT, UR13, UR61, URZ ;  /* 0x0000003d0d307290 */ /* 0x000fe4000fffe0ff */
[----:B------:R-:W-:Y:S01]  /*4840*/  UIADD3 UR47, UPT, UPT, UR14, UR62, URZ ;  /* 0x0000003e0e2f7290 */ /* 0x000fe2000fffe0ff */
[----:B------:R4:W-:Y:S01]  /*4850*/  @!UP1 UTMALDG.3D [UR16], [UR38], desc[UR40] ;  /* 0x00002810260095b4 */ /* 0x0009e20008011000 */
[----:B------:R-:W-:Y:S05]  /*4860*/  VOTEU.ALL UP1, P0 ;  /* 0x0000000000ff7886 */ /* 0x000fea0000020000 */
[----:B------:R-:W-:Y:S01]  /*4870*/  @!UP1 UTMALDG.3D [UR24], [UR38], desc[UR40] ;  /* 0x00002818260095b4 */ /* 0x000fe20008011000 */
[----:B------:R-:W-:Y:S01]  /*4880*/  VOTEU.ALL UP1, P0 ;  /* 0x0000000000ff7886 */ /* 0x000fe20000020000 */
[----:B-1----:R-:W-:Y:S01]  /*4890*/  UMOV UR36, UR31 ;  /* 0x0000001f00247c82 */ /* 0x002fe20008000000 */
[----:B--2---:R-:W-:Y:S02]  /*48a0*/  @!UP0 UIADD3 UR10, UPT, UPT, UR34, 0x40, URZ ;  /* 0x00000040220a8890 */ /* 0x004fe4000fffe0ff */
[----:B------:R-:W-:Y:S02]  /*48b0*/  @!UP0 UIADD3 UR8, UPT, UPT, UR4, 0x4200, URZ ;  /* 0x0000420004088890 */ /* 0x000fe4000fffe0ff */
[----:B----4-:R-:W-:Y:S02]  /*48c0*/  @!UP0 UIADD3 UR18, UPT, UPT, UR34, 0x50, URZ ;  /* 0x0000005022128890 */ /* 0x010fe4000fffe0ff */
[----:B------:R-:W-:Y:S05]  /*48d0*/  @!UP0 UIADD3 UR16, UPT, UPT, UR4, 0x5200, URZ ;  /* 0x0000520004108890 */ /* 0x000fea000fffe0ff */
[----:B------:R1:W-:Y:S01]  /*48e0*/  @!UP1 UTMALDG.3D [UR8], [UR38], desc[UR40] ;  /* 0x00002808260095b4 */ /* 0x0003e20008011000 */
[----:B------:R-:W-:Y:S02]  /*48f0*/  UPLOP3.LUT UP1, UPT, UPT, UPT, UPT, 0x80, 0x8 ;  /* 0x000000000008789c */ /* 0x000fe40003f2f070 */
[----:B-1----:R-:W-:Y:S02]  /*4900*/  @!UP0 UIADD3 UR10, UPT, UPT, UR34, 0x60, URZ ;  /* 0x00000060220a8890 */ /* 0x002fe4000fffe0ff */
[----:B------:R-:W-:Y:S01]  /*4910*/  @!UP0 UIADD3 UR8, UPT, UPT, UR4, 0x6200, URZ ;  /* 0x0000620004088890 */ /* 0x000fe2000fffe0ff */
[----:B------:R-:W-:Y:S01]  /*4920*/  VOTEU.ALL UP0, P0 ;  /* 0x0000000000ff7886 */ /* 0x000fe20000000000 */
[----:B------:R-:W-:Y:S04]  /*4930*/  UIADD3 UR4, UPT, UPT, UR30, 0x1, URZ ;  /* 0x000000011e047890 */ /* 0x000fe8000fffe0ff */
[----:B------:R2:W-:Y:S01]  /*4940*/  @!UP0 UTMALDG.3D [UR16], [UR38], desc[UR40] ;  /* 0x00002810260085b4 */ /* 0x0005e20008011000 */
[----:B------:R-:W-:Y:S04]  /*4950*/  UISETP.NE.AND UP0, UPT, UR4, 0x2, UPT ;  /* 0x000000020400788c */ /* 0x000fe8000bf05270 */
[----:B------:R-:W-:Y:S02]  /*4960*/  USEL UR7, URZ, 0x1, UP0 ;  /* 0x00000001ff077887 */ /* 0x000fe40008000000 */
[----:B------:R-:W-:Y:S02]  /*4970*/  USEL UR30, UR4, URZ, UP0 ;  /* 0x000000ff041e7287 */ /* 0x000fe40008000000 */
[----:B------:R-:W-:Y:S01]  /*4980*/  VOTEU.ALL UP0, P0 ;  /* 0x0000000000ff7886 */ /* 0x000fe20000000000 */
[----:B------:R-:W-:Y:S01]  /*4990*/  UPRMT UR4, UR15, 0x654, UR33 ;  /* 0x000006540f047896 */ /* 0x000fe20008000021 */
[----:B------:R-:W-:Y:S03]  /*49a0*/  LOP3.LUT R11, R11, UR7, RZ, 0x3c, !PT ;  /* 0x000000070b0b7c12 */ /* 0x000fe6000f8e3cff */
[----:B------:R2:W-:Y:S01]  /*49b0*/  @!UP0 UTMALDG.3D [UR8], [UR38], desc[UR40] ;  /* 0x00002808260085b4 */ /* 0x0005e20008011000 */
[----:B------:R2:W-:Y:S04]  /*49c0*/  @!P0 SYNCS.ARRIVE.TRANS64.RED.A0TR RZ, [UR5+0x50], R8 ;  /* 0x00005008ffff89a7 */ /* 0x0005e80008300405 */
[----:B------:R-:W-:Y:S01]  /*49d0*/  SYNCS.ARRIVE.TRANS64.RED.A1T0 RZ, [UR4], RZ ;  /* 0x000000ffffff79a7 */ /* 0x000fe20008100404 */
[----:B------:R-:W-:Y:S05]  /*49e0*/  BRA.U UP3, `(.L_x_76) ;  /* 0xfffffff103f47547 */ /* 0x000fea000b83ffff */
[----:B------:R-:W-:Y:S01]  /*49f0*/  UIADD3 UR6, UPT, UPT, UR6, 0x60, URZ ;  /* 0x0000006006067890 */ /* 0x000fe2000fffe0ff */
[----:B------:R-:W-:-:S03]  /*4a00*/  SHF.L.U32 R2, R11, 0x1f, RZ ;  /* 0x0000001f0b027819 */ /* 0x000fc600000006ff */
[----:B------:R-:W-:-:S09]  /*4a10*/  ULEA UR4, UR30, UR6, 0x3 ;  /* 0x000000061e047291 */ /* 0x000fd2000f8e18ff */
[----:B------:R-:W1:Y:S02]  /*4a20*/  SYNCS.PHASECHK.TRANS64.TRYWAIT P0, [UR4], R2 ;  /* 0x00000002ff0075a7 */ /* 0x000e640008001104 */
[----:B-1----:R-:W-:Y:S05]  /*4a30*/  @!P0 BRA `(.L_x_77) ;  /* 0x0000004800888947 */ /* 0x002fea0003800000 */
.L_x_143:
[----:B------:R-:W-:-:S04]  /*4a40*/  UIADD3 UR4, UPT, UPT, UR30, 0x1, URZ ;  /* 0x000000011e047890 */ /* 0x000fc8000fffe0ff */
[----:B------:R-:W-:-:S04]  /*4a50*/  UISETP.NE.AND UP0, UPT, UR4, 0x2, UPT ;  /* 0x000000020400788c */ /* 0x000fc8000bf05270 */
[----:B------:R-:W-:Y:S02]  /*4a60*/  USEL UR5, URZ, 0x1, UP0 ;  /* 0x00000001ff057887 */ /* 0x000fe40008000000 */
[----:B------:R-:W-:-:S04]  /*4a70*/  USEL UR4, UR4, URZ, UP0 ;  /* 0x000000ff04047287 */ /* 0x000fc80008000000 */
[----:B------:R-:W-:Y:S01]  /*4a80*/  ULEA UR4, UR4, UR6, 0x3 ;  /* 0x0000000604047291 */ /* 0x000fe2000f8e18ff */
[----:B-1----:R-:W-:-:S04]  /*4a90*/  LOP3.LUT R2, R11, UR5, RZ, 0x3c, !PT ;  /* 0x000000050b027c12 */ /* 0x002fc8000f8e3cff */
[----:B------:R-:W-:Y:S01]  /*4aa0*/  SHF.L.U32 R2, R2, 0x1f, RZ ;  /* 0x0000001f02027819 */ /* 0x000fe200000006ff */
[----:B------:R-:W-:-:S07]  /*4ab0*/  IMAD.U32 R0, RZ, RZ, UR4 ;  /* 0x00000004ff007e24 */ /* 0x000fce000f8e00ff */
.L_x_78:
[----:B-1----:R1:W4:Y:S02]  /*4ac0*/  SYNCS.PHASECHK.TRANS64.TRYWAIT P0, [R0+URZ], R2 ;  /* 0x00000002000075a7 */ /* 0x00232400080011ff */
[----:B----4-:R-:W-:Y:S05]  /*4ad0*/  @!P0 NANOSLEEP.SYNCS 0x989680 ;  /* 0x009896800000895d */ /* 0x010fea0003900000 */
[----:B------:R-:W4:Y:S02]  /*4ae0*/  @!P0 SYNCS.PHASECHK.TRANS64 P0, [R0+URZ], R2 ;  /* 0x00000002000085a7 */ /* 0x000f2400080010ff */
[----:B--234-:R-:W-:Y:S05]  /*4af0*/  @P0 EXIT ;  /* 0x000000000000094d */ /* 0x01cfea0003800000 */
[----:B------:R-:W-:Y:S05]  /*4b00*/  BRA `(.L_x_78) ;  /* 0xfffffffc00ec7947 */ /* 0x000fea000383ffff */
.L_x_68:
[----:B------:R-:W-:-:S06]  /*4b10*/  UISETP.GE.AND UP0, UPT, UR18, 0x4, UPT ;  /* 0x000000041200788c */ /* 0x000fcc000bf06270 */
[----:B------:R-:W-:-:S13]  /*4b20*/  PLOP3.LUT P0, PT, PT, PT, UP0, 0x80, 0x8 ;  /* 0x000000000008781c */ /* 0x000fda0003f0f008 */
[----:B-1----:R-:W-:Y:S05]  /*4b30*/  @!P0 EXIT ;  /* 0x000000000000894d */ /* 0x002fea0003800000 */
[----:B------:R-:W-:Y:S01]  /*4b40*/  BAR.SYNC.DEFER_BLOCKING 0x6, 0xa0 ;  /* 0x0182800000007b1d */ /* 0x000fe20000010000 */
[----:B------:R-:W-:-:S05]  /*4b50*/  IMAD.U32 R2, R2, 0x10000, RZ ;  /* 0x0001000002027824 */ /* 0x000fca00078e00ff */
[----:B------:R-:W-:Y:S02]  /*4b60*/  UMOV UR4, 0x400 ;  /* 0x0000040000047882 */ /* 0x000fe40000000000 */
[----:B------:R-:W1:Y:S01]  /*4b70*/  LDC.64 R228, c[0x0][0x888] ;  /* 0x00022200ffe47b82 */ /* 0x000e620000000a00 */
[----:B------:R-:W-:Y:S01]  /*4b80*/  ULEA UR4, UR15, UR4, 0x18 ;  /* 0x000000040f047291 */ /* 0x000fe2000f8ec0ff */
[----:B------:R-:W-:Y:S01]  /*4b90*/  LOP3.LUT R2, R2, 0x600000, RZ, 0xc0, !PT ;  /* 0x0060000002027812 */ /* 0x000fe200078ec0ff */
[----:B------:R-:W2:Y:S01]  /*4ba0*/  LDCU UR42, c[0x0][0xb0c] ;  /* 0x00016180ff2a77ac */ /* 0x000ea20008000800 */
[----:B------:R-:W3:Y:S04]  /*4bb0*/  LDCU UR39, c[0x0][0xb30] ;  /* 0x00016600ff2777ac */ /* 0x000ee80008000800 */
[----:B------:R-:W4:Y:S01]  /*4bc0*/  LDC.64 R230, c[0x0][0x890] ;  /* 0x00022400ffe67b82 */ /* 0x000f220000000a00 */
[----:B------:R-:W1:Y:S01]  /*4bd0*/  LDCU.64 UR40, c[0x0][0xb28] ;  /* 0x00016500ff2877ac */ /* 0x000e620008000a00 */
[----:B------:R-:W1:Y:S01]  /*4be0*/  LDCU.128 UR56, c[0x0][0xb10] ;  /* 0x00016200ff3877ac */ /* 0x000e620008000c00 */
[----:B------:R-:W2:Y:S01]  /*4bf0*/  LDS R0, [UR4+0x130] ;  /* 0x00013004ff007984 */ /* 0x000ea20008000800 */
[----:B------:R-:W3:Y:S01]  /*4c00*/  LDCU.64 UR4, c[0x0][0x888] ;  /* 0x00011100ff0477ac */ /* 0x000ee20008000a00 */
[----:B------:R-:W-:Y:S01]  /*4c10*/  UMOV UR54, 0x1 ;  /* 0x0000000100367882 */ /* 0x000fe20000000000 */
[----:B------:R-:W-:Y:S01]  /*4c20*/  UMOV UR45, URZ ;  /* 0x000000ff002d7c82 */ /* 0x000fe20008000000 */
[----:B------:R-:W-:Y:S01]  /*4c30*/  UMOV UR53, URZ ;  /* 0x000000ff00357c82 */ /* 0x000fe20008000000 */
[----:B------:R-:W-:Y:S01]  /*4c40*/  UMOV UR18, URZ ;  /* 0x000000ff00127c82 */ /* 0x000fe20008000000 */
[----:B------:R-:W-:Y:S01]  /*4c50*/  UMOV UR52, URZ ;  /* 0x000000ff00347c82 */ /* 0x000fe20008000000 */
[----:B------:R-:W-:Y:S01]  /*4c60*/  UMOV UR44, URZ ;  /* 0x000000ff002c7c82 */ /* 0x000fe20008000000 */
[----:B------:R-:W-:Y:S01]  /*4c70*/  UMOV UR51, URZ ;  /* 0x000000ff00337c82 */ /* 0x000fe20008000000 */
[----:B------:R-:W-:Y:S01]  /*4c80*/  UMOV UR50, URZ ;  /* 0x000000ff00327c82 */ /* 0x000fe20008000000 */
[----:B---3--:R-:W-:Y:S01]  /*4c90*/  IMAD.U32 R235, RZ, RZ, UR4 ;  /* 0x00000004ffeb7e24 */ /* 0x008fe2000f8e00ff */
[----:B------:R-:W-:-:S02]  /*4ca0*/  MOV R234, UR5 ;  /* 0x0000000500ea7c02 */ /* 0x000fc40008000f00 */
[----:B-12---:R-:W-:-:S07]  /*4cb0*/  IADD3 R2, PT, PT, R0, R2, RZ ;  /* 0x0000000200027210 */ /* 0x006fce0007ffe0ff */
.L_x_104:
[----:B-1----:R-:W1:Y:S01]  /*4cc0*/  S2UR UR43, SR_CgaCtaId ;  /* 0x00000000002b79c3 */ /* 0x002e620000008800 */
[----:B------:R-:W-:Y:S01]  /*4cd0*/  UMOV UR46, 0x400 ;  /* 0x00000400002e7882 */ /* 0x000fe20000000000 */
[----:B------:R-:W-:Y:S04]  /*4ce0*/  MOV R3, UR52 ;  /* 0x0000003400037c02 */ /* 0x000fe80008000f00 */
[----:B------:R-:W-:Y:S01]  /*4cf0*/  SHF.L.U32 R3, R3, 0x1f, RZ ;  /* 0x0000001f03037819 */ /* 0x000fe200000006ff */
[----:B-1----:R-:W-:Y:S04]  /*4d00*/  ULEA UR46, UR43, UR46, 0x18 ;  /* 0x0000002e2b2e7291 */ /* 0x002fe8000f8ec0ff */
[----:B------:R-:W-:Y:S09]  /*4d10*/  ULEA UR4, UR18, UR46, 0x3 ;  /* 0x0000002e12047291 */ /* 0x000ff2000f8e18ff */
[----:B------:R-:W1:Y:S02]  /*4d20*/  SYNCS.PHASECHK.TRANS64.TRYWAIT P0, [UR4+0x80], R3 ;  /* 0x00008003ff0075a7 */ /* 0x000e640008001104 */
[----:B-12---:R-:W-:Y:S05]  /*4d30*/  @!P0 BRA `(.L_x_79) ;  /* 0x0000004400e08947 */ /* 0x006fea0003800000 */
.L_x_145:
[----:B------:R-:W-:Y:S02]  /*4d40*/  ULEA UR5, UR18, UR46, 0x4 ;  /* 0x0000002e12057291 */ /* 0x000fe4000f8e20ff */
[----:B------:R-:W-:Y:S01]  /*4d50*/  UIADD3 UR4, UPT, UPT, UR4, 0x90, URZ ;  /* 0x0000009004047890 */ /* 0x000fe2000fffe0ff */
[----:B------:R-:W2:Y:S03]  /*4d60*/  LDCU UR10, c[0x0][0xb24] ;  /* 0x00016480ff0a77ac */ /* 0x000ea60008000800 */
[----:B------:R-:W-:Y:S03]  /*4d70*/  UPRMT UR4, URZ, 0x654, UR4 ;  /* 0x00000654ff047896 */ /* 0x000fe60008000004 */
[----:B------:R-:W3:Y:S01]  /*4d80*/  LDS.128 R4, [UR5+0x110] ;  /* 0x00011005ff047984 */ /* 0x000ee20008000c00 */
[----:B------:R-:W-:Y:S01]  /*4d90*/  @!PT LDS RZ, [RZ] ;  /* 0x00000000fffff984 */ /* 0x000fe20000000800 */
[----:B------:R-:W-:Y:S01]  /*4da0*/  @!PT LDS RZ, [RZ] ;  /* 0x00000000fffff984 */ /* 0x000fe20000000800 */
[----:B------:R-:W-:Y:S01]  /*4db0*/  @!PT LDS RZ, [RZ] ;  /* 0x00000000fffff984 */ /* 0x000fe20000000800 */
[----:B------:R-:W-:Y:S01]  /*4dc0*/  @!PT LDS RZ, [RZ] ;  /* 0x00000000fffff984 */ /* 0x000fe20000000800 */
[----:B------:R1:W-:Y:S07]  /*4dd0*/  MEMBAR.ALL.CTA ;  /* 0x0000000000007992 */ /* 0x0003ee0000008000 */
[----:B-1----:R-:W1:Y:S02]  /*4de0*/  FENCE.VIEW.ASYNC.S ;  /* 0x00000000000073c6 */ /* 0x002e640000000000 */
[----:B-1----:R-:W-:Y:S01]  /*4df0*/  SYNCS.ARRIVE.TRANS64.RED.A1T0 RZ, [UR4], RZ ;  /* 0x000000ffffff79a7 */ /* 0x002fe20008100404 */
[----:B---3--:R-:W-:Y:S11]  /*4e00*/  LOP3.LUT P0, RZ, R6, 0x1, RZ, 0xc0, !PT ;  /* 0x0000000106ff7812 */ /* 0x008ff6000780c0ff */
[----:B------:R-:W-:Y:S02]  /*4e10*/  @!UPT UIADD3 URZ, UPT, UPT, URZ, URZ, URZ ;  /* 0x000000fffffff290 */ /* 0x000fe4000fffe0ff */
[----:B------:R-:W-:Y:S01]  /*4e20*/  VOTEU.ANY UP0, P0 ;  /* 0x0000000000ff7886 */ /* 0x000fe20000000100 */
[----:B------:R-:W-:Y:S01]  /*4e30*/  PLOP3.LUT P3, PT, PT, PT, UP0, 0x80, 0x8 ;  /* 0x000000000008781c */ /* 0x000fe20003f6f008 */
[----:B------:R-:W-:Y:S01]  /*4e40*/  UP2UR UR55, UPR, URZ, 0x1 ;  /* 0x00000001ff377883 */ /* 0x000fe20008000000 */
[----:B------:R-:W-:Y:S02]  /*4e50*/  PLOP3.LUT P1, PT, PT, PT, UP0, 0x80, 0x8 ;  /* 0x000000000008781c */ /* 0x000fe40003f2f008 */
[----:B------:R-:W-:Y:S02]  /*4e60*/  PLOP3.LUT P2, PT, PT, PT, UP0, 0x80, 0x8 ;  /* 0x000000000008781c */ /* 0x000fe40003f4f008 */
[----:B------:R-:W-:Y:S01]  /*4e70*/  PLOP3.LUT P0, PT, PT, PT, UP0, 0x80, 0x8 ;  /* 0x000000000008781c */ /* 0x000fe20003f0f008 */
[----:B--2---:R-:W-:Y:S06]  /*4e80*/  UISETP.GE.AND UP0, UPT, UR10, 0x1, UPT ;  /* 0x000000010a00788c */ /* 0x004fec000bf06270 */
[----:B------:R-:W-:Y:S02]  /*4e90*/  @P3 MOV R3, R4 ;  /* 0x0000000400033202 */ /* 0x000fe40000000f00 */
[----:B------:R-:W-:Y:S02]  /*4ea0*/  @P1 LOP3.LUT R0, R5, 0xffff, RZ, 0xc0, !PT ;  /* 0x0000ffff05001812 */ /* 0x000fe400078ec0ff */
[----:B------:R-:W-:Y:S02]  /*4eb0*/  @P2 R2UR UR38, R3 ;  /* 0x00000000032622ca */ /* 0x000fe400000e0000 */
[----:B------:R-:W-:Y:S01]  /*4ec0*/  @P0 R2UR UR37, R0 ;  /* 0x00000000002502ca */ /* 0x000fe200000e0000 */
[----:B------:R-:W-:Y:S03]  /*4ed0*/  @!UPT UIADD3 URZ, UPT, UPT, URZ, URZ, URZ ;  /* 0x000000fffffff290 */ /* 0x000fe6000fffe0ff */
[----:B------:R-:W-:Y:S11]  /*4ee0*/  BRA.U !UP0, `(.L_x_80) ;  /* 0x0000000108cc7547 */ /* 0x000ff6000b800000 */
[----:B------:R-:W1:Y:S01]  /*4ef0*/  LDCU UR6, c[0x0][0xb20] ;  /* 0x00016400ff0677ac */ /* 0x000e620008000800 */
[----:B------:R-:W2:Y:S01]  /*4f00*/  LDCU UR7, c[0x0][0x370] ;  /* 0x00006e00ff0777ac */ /* 0x000ea20008000800 */
[----:B------:R-:W3:Y:S01]  /*4f10*/  LDCU UR4, c[0x0][0x374] ;  /* 0x00006e80ff0477ac */ /* 0x000ee20008000800 */
[----:B------:R-:W-:Y:S02]  /*4f20*/  UISETP.NE.AND UP0, UPT, UR58, 0x1, UPT ;  /* 0x000000013a00788c */ /* 0x000fe4000bf05270 */
[----:B------:R-:W-:Y:S02]  /*4f30*/  UIMAD.WIDE.U32 UR12, UR37, UR59, URZ ;  /* 0x0000003b250c72a5 */ /* 0x000fe4000f8e00ff */
[----:B------:R-:W-:Y:S02]  /*4f40*/  UISETP.NE.AND UP1, UPT, UR42, 0x1, UPT ;  /* 0x000000012a00788c */ /* 0x000fe4000bf25270 */
[----:B------:R-:W-:Y:S02]  /*4f50*/  UISETP.NE.AND UP2, UPT, UR10, 0x1, UPT ;  /* 0x000000010a00788c */ /* 0x000fe4000bf45270 */
[----:B------:R-:W-:Y:S02]  /*4f60*/  UIMAD.WIDE.U32 UR16, UR38, UR56, URZ ;  /* 0x00000038261072a5 */ /* 0x000fe4000f8e00ff */
[----:B--2---:R-:W-:Y:S02]  /*4f70*/  UIMAD.WIDE.U32 UR14, UR7, UR56, URZ ;  /* 0x00000038070e72a5 */ /* 0x004fe4000f8e00ff */
[----:B---3--:R-:W-:Y:S07]  /*4f80*/  UIMAD.WIDE.U32 UR8, UR4, UR59, URZ ;  /* 0x0000003b040872a5 */ /* 0x008fee000f8e00ff */
[----:B------:R-:W-:Y:S02]  /*4f90*/  UMOV UR5, UR9 ;  /* 0x0000000900057c82 */ /* 0x000fe40008000000 */
[----:B-1----:R-:W-:Y:S03]  /*4fa0*/  @UP0 USHF.R.U32.HI UR4, URZ, UR6, UR5 ;  /* 0x00000006ff040299 */ /* 0x002fe60008011605 */
[----:B------:R-:W-:Y:S01]  /*4fb0*/  UMOV UR5, UR13 ;  /* 0x0000000d00057c82 */ /* 0x000fe20008000000 */
[----:B------:R-:W-:Y:S02]  /*4fc0*/  UIMAD.WIDE.U32 UR8, UR4, UR40, URZ ;  /* 0x00000028040872a5 */ /* 0x000fe4000f8e00ff */
[----:B------:R-:W-:Y:S03]  /*4fd0*/  USHF.R.U32.HI UR6, URZ, UR6, UR5 ;  /* 0x00000006ff067299 */ /* 0x000fe60008011605 */
[----:B------:R-:W-:Y:S01]  /*4fe0*/  UMOV UR5, UR15 ;  /* 0x0000000f00057c82 */ /* 0x000fe20008000000 */
[----:B------:R-:W-:Y:S02]  /*4ff0*/  USEL UR6, UR37, UR6, !UP0 ;  /* 0x0000000625067287 */ /* 0x000fe4000c000000 */
[----:B------:R-:W-:Y:S01]  /*5000*/  @UP1 USHF.R.U32.HI UR7, URZ, UR57, UR5 ;  /* 0x00000039ff071299 */ /* 0x000fe20008011605 */
[----:B------:R-:W-:Y:S02]  /*5010*/  UMOV UR8, UR9 ;  /* 0x0000000900087c82 */ /* 0x000fe40008000000 */
[----:B------:R-:W-:Y:S01]  /*5020*/  UMOV UR5, UR17 ;  /* 0x0000001100057c82 */ /* 0x000fe20008000000 */
[----:B------:R-:W-:Y:S02]  /*5030*/  UIMAD.WIDE.U32 UR12, UR7, UR40, URZ ;  /* 0x00000028070c72a5 */ /* 0x000fe4000f8e00ff */
[----:B------:R-:W-:Y:S02]  /*5040*/  @UP2 USHF.R.U32.HI UR4, URZ, UR41, UR8 ;  /* 0x00000029ff042299 */ /* 0x000fe40008011608 */
[----:B------:R-:W-:Y:S02]  /*5050*/  USHF.R.U32.HI UR5, URZ, UR57, UR5 ;  /* 0x00000039ff057299 */ /* 0x000fe40008011605 */
[----:B------:R-:W-:Y:S02]  /*5060*/  UIMAD UR4, UR10, UR4, URZ ;  /* 0x000000040a0472a4 */ /* 0x000fe4000f8e02ff */
[----:B------:R-:W-:Y:S02]  /*5070*/  USEL UR5, UR38, UR5, !UP1 ;  /* 0x0000000526057287 */ /* 0x000fe4000c800000 */
[----:B------:R-:W-:Y:S01]  /*5080*/  UISETP.GE.AND UP0, UPT, UR6, UR4, UPT ;  /* 0x000000040600728c */ /* 0x000fe2000bf06270 */
[----:B------:R-:W-:Y:S01]  /*5090*/  UMOV UR8, UR13 ;  /* 0x0000000d00087c82 */ /* 0x000fe20008000000 */
[----:B------:R-:W-:Y:S02]  /*50a0*/  UIMAD.WIDE.U32 UR12, UR6, UR40, URZ ;  /* 0x00000028060c72a5 */ /* 0x000fe4000f8e00ff */
[----:B------:R-:W-:Y:S04]  /*50b0*/  @UP2 USHF.R.U32.HI UR7, URZ, UR41, UR8 ;  /* 0x00000029ff072299 */ /* 0x000fe80008011608 */
[----:B------:R-:W-:Y:S01]  /*50c0*/  UIMAD UR8, UR10, UR7, URZ ;  /* 0x000000070a0872a4 */ /* 0x000fe2000f8e02ff */
[----:B------:R-:W-:Y:S03]  /*50d0*/  UMOV UR4, UR13 ;  /* 0x0000000d00047c82 */ /* 0x000fe60008000000 */
[----:B------:R-:W-:Y:S02]  /*50e0*/  UISETP.GE.OR UP0, UPT, UR5, UR8, UP0 ;  /* 0x000000080500728c */ /* 0x000fe40008706670 */
[----:B------:R-:W-:Y:S02]  /*50f0*/  USHF.R.U32.HI UR4, URZ, UR41, UR4 ;  /* 0x00000029ff047299 */ /* 0x000fe40008011604 */
[----:B------:R-:W-:Y:S02]  /*5100*/  UIMAD.WIDE.U32 UR8, UR5, UR40, URZ ;  /* 0x00000028050872a5 */ /* 0x000fe4000f8e00ff */
[----:B------:R-:W-:Y:S02]  /*5110*/  USEL UR12, UR6, UR4, !UP2 ;  /* 0x00000004060c7287 */ /* 0x000fe4000d000000 */
[----:B------:R-:W-:Y:S02]  /*5120*/  UIADD3 UR8, UPT, UPT, -UR5, URZ, URZ ;  /* 0x000000ff05087290 */ /* 0x000fe4000fffe1ff */
[----:B------:R-:W-:Y:S01]  /*5130*/  UIADD3 UR11, UPT, UPT, -UR12, URZ, URZ ;  /* 0x000000ff0c0b7290 */ /* 0x000fe2000fffe1ff */
[----:B------:R-:W-:Y:S01]  /*5140*/  @!UP0 UMOV UR4, UR9 ;  /* 0x0000000900048c82 */ /* 0x000fe20008000000 */
[----:B------:R-:W-:Y:S02]  /*5150*/  UIADD3 UR9, UPT, UPT, -UR6, URZ, URZ ;  /* 0x000000ff06097290 */ /* 0x000fe4000fffe1ff */
[----:B------:R-:W-:Y:S02]  /*5160*/  @!UP0 USHF.R.U32.HI UR4, URZ, UR41, UR4 ;  /* 0x00000029ff048299 */ /* 0x000fe40008011604 */
[----:B------:R-:W-:Y:S02]  /*5170*/  UIMAD UR11, UR10, UR11, UR6 ;  /* 0x0000000b0a0b72a4 */ /* 0x000fe4000f8e0206 */
[----:B------:R-:W-:Y:S04]  /*5180*/  @!UP0 USEL UR4, UR5, UR4, !UP2 ;  /* 0x0000000405048287 */ /* 0x000fe8000d000000 */
[----:B------:R-:W-:Y:S02]  /*5190*/  @!UP0 UIMAD UR11, UR7, UR11, UR4 ;  /* 0x0000000b070b82a4 */ /* 0x000fe4000f8e0204 */
[----:B------:R-:W-:Y:S02]  /*51a0*/  @!UP0 UIADD3 UR12, UPT, UPT, UR12, -UR4, URZ ;  /* 0x800000040c0c8290 */ /* 0x000fe4000fffe0ff */
[----:B------:R-:W-:Y:S02]  /*51b0*/  UIMAD UR7, UR42, UR8, UR38 ;  /* 0x000000082a0772a4 */ /* 0x000fe4000f8e0226 */
[----:B------:R-:W-:Y:S02]  /*51c0*/  @!UP0 UIMAD UR6, UR12, UR10, UR5 ;  /* 0x0000000a0c0682a4 */ /* 0x000fe4000f8e0205 */
[----:B------:R-:W-:Y:S01]  /*51d0*/  UIMAD UR4, UR58, UR9, UR37 ;  /* 0x000000093a0472a4 */ /* 0x000fe2000f8e0225 */
[----:B------:R-:W-:Y:S02]  /*51e0*/  @!UP0 UMOV UR5, UR11 ;  /* 0x0000000b00058c82 */ /* 0x000fe40008000000 */
[----:B------:R-:W-:Y:S02]  /*51f0*/  UIMAD UR38, UR5, UR42, UR7 ;  /* 0x0000002a052672a4 */ /* 0x000fe4000f8e0207 */
[----:B------:R-:W-:Y:S11]  /*5200*/  UIMAD UR37, UR6, UR58, UR4 ;  /* 0x0000003a062572a4 */ /* 0x000ff6000f8e0204 */
[----:B------:R-:W-:Y:S01]  /*5210*/  @!UPT UIADD3 URZ, UPT, UPT, URZ, URZ, URZ ;  /* 0x000000fffffff290 */ /* 0x000fe2000fffe0ff */
.L_x_80:
[----:B------:R-:W-:Y:S02]  /*5220*/  UISETP.NE.AND UP0, UPT, UR39, 0x1, UPT ;  /* 0x000000012700788c */ /* 0x000fe4000bf05270 */
[----:B------:R-:W-:Y:S02]  /*5230*/  UISETP.NE.AND UP1, UPT, UR55, URZ, UPT ;  /* 0x000000ff3700728c */ /* 0x000fe4000bf25270 */
[----:B------:R-:W-:Y:S04]  /*5240*/  UIADD3 UR49, UPT, UPT, UR18, 0x1, URZ ;  /* 0x0000000112317890 */ /* 0x000fe8000fffe0ff */
[----:B------:R-:W-:Y:S02]  /*5250*/  PLOP3.LUT P1, PT, PT, PT, UP1, 0x80, 0x8 ;  /* 0x000000000008781c */ /* 0x000fe40003f2f018 */
[----:B------:R-:W-:Y:S01]  /*5260*/  PLOP3.LUT P0, PT, PT, PT, UP1, 0x80, 0x8 ;  /* 0x000000000008781c */ /* 0x000fe20003f0f018 */
[----:B------:R-:W1:Y:S01]  /*5270*/  @!UP0 LDCU.128 UR12, c[0x0][0xb10] ;  /* 0x00016200ff0c87ac */ /* 0x000e620008000c00 */
[----:B------:R-:W2:Y:S09]  /*5280*/  @!UP0 LDCU UR5, c[0x0][0xb0c] ;  /* 0x00016180ff0587ac */ /* 0x000eb20008000800 */
[----:B------:R-:W-:Y:S01]  /*5290*/  @P1 SHF.R.U32.HI R4, RZ, 0x10, R5 ;  /* 0x00000010ff041819 */ /* 0x000fe20000011605 */
[----:B------:R-:W3:Y:S03]  /*52a0*/  @!UP0 LDCU UR10, c[0x0][0xb20] ;  /* 0x00016400ff0a87ac */ /* 0x000ee60008000800 */
[----:B------:R-:W-:Y:S01]  /*52b0*/  @P0 R2UR UR60, R4 ;  /* 0x00000000043c02ca */ /* 0x000fe200000e0000 */
[----:B-1----:R-:W-:Y:S02]  /*52c0*/  UIMAD.WIDE.U32 UR8, UR38, UR12, URZ ;  /* 0x0000000c260872a5 */ /* 0x002fe4000f8e00ff */
[----:B------:R-:W-:Y:S02]  /*52d0*/  UIMAD.WIDE.U32 UR6, UR37, UR15, URZ ;  /* 0x0000000f250672a5 */ /* 0x000fe4000f8e00ff */
[----:B------:R-:W-:Y:S03]  /*52e0*/  @!UP0 UISETP.NE.AND UP1, UPT, UR14, 0x1, UPT ;  /* 0x000000010e00888c */ /* 0x000fe6000bf25270 */
[----:B------:R-:W-:Y:S01]  /*52f0*/  @!UP0 UMOV UR4, UR9 ;  /* 0x0000000900048c82 */ /* 0x000fe20008000000 */
[----:B--2---:R-:W-:Y:S02]  /*5300*/  @!UP0 UISETP.NE.AND UP2, UPT, UR5, 0x1, UPT ;  /* 0x000000010500888c */ /* 0x004fe4000bf45270 */
[----:B------:R-:W-:Y:S01]  /*5310*/  @!UP0 USHF.R.U32.HI UR4, URZ, UR13, UR4 ;  /* 0x0000000dff048299 */ /* 0x000fe20008011604 */
[----:B------:R-:W-:Y:S02]  /*5320*/  @!UP0 UMOV UR6, UR7 ;  /* 0x0000000700068c82 */ /* 0x000fe40008000000 */
[----:B---3--:R-:W-:Y:S02]  /*5330*/  @!UP0 USHF.R.U32.HI UR6, URZ, UR10, UR6 ;  /* 0x0000000aff068299 */ /* 0x008fe40008011606 */
[----:B------:R-:W-:Y:S02]  /*5340*/  @!UP0 USEL UR7, UR38, UR4, !UP2 ;  /* 0x0000000426078287 */ /* 0x000fe4000d000000 */
[----:B------:R-:W-:Y:S04]  /*5350*/  @!UP0 USEL UR6, UR37, UR6, !UP1 ;  /* 0x0000000625068287 */ /* 0x000fe8000c800000 */
[----:B------:R-:W-:Y:S02]  /*5360*/  @!UP0 UIADD3 UR4, UPT, UPT, -UR7, UR6, URZ ;  /* 0x0000000607048290 */ /* 0x000fe4000fffe1ff */
[----:B------:R-:W-:Y:S02]  /*5370*/  @!UP0 UIADD3 UR6, UPT, UPT, UR7, -UR6, URZ ;  /* 0x8000000607068290 */ /* 0x000fe4000fffe0ff */
[----:B------:R-:W-:Y:S02]  /*5380*/  UIADD3 UR7, UPT, UPT, UR46, 0x200, URZ ;  /* 0x000002002e077890 */ /* 0x000fe4000fffe0ff */
[----:B------:R-:W-:Y:S02]  /*5390*/  @!UP0 UIMAD UR38, UR4, UR5, UR38 ;  /* 0x00000005042682a4 */ /* 0x000fe4000f8e0226 */
[----:B------:R-:W-:Y:S02]  /*53a0*/  @!UP0 UIMAD UR37, UR6, UR14, UR37 ;  /* 0x0000000e062582a4 */ /* 0x000fe4000f8e0225 */
[----:B------:R-:W-:Y:S09]  /*53b0*/  ULOP3.LUT UP0, URZ, UR7, 0x90, URZ, 0xc0, !UPT ;  /* 0x0000009007ff7892 */ /* 0x000ff2000f80c0ff */
[----:B------:R-:W-:Y:S05]  /*53c0*/  BRA.U !UP0, `(.L_x_81) ;  /* 0x00000001087c7547 */ /* 0x000fea000b800000 */
[----:B------:R-:W1:Y:S01]  /*53d0*/  LDCU.64 UR8, c[0x4][0x80] ;  /* 0x01001000ff0877ac */ /* 0x000e620008000a00 */
[----:B------:R-:W-:Y:S01]  /*53e0*/  MOV R16, 0x0 ;  /* 0x0000000000107802 */ /* 0x000fe20000000f00 */
[----:B------:R-:W-:Y:S02]  /*53f0*/  HFMA2 R12, -RZ, RZ, 0, 5.9604644775390625e-08 ;  /* 0x00000001ff0c7431 */ /* 0x000fe400000001ff */
[----:B------:R-:W-:Y:S01]  /*5400*/  IMAD.MOV.U32 R8, RZ, RZ, 0x70 ;  /* 0x00000070ff087424 */ /* 0x000fe200078e00ff */
[----:B------:R2:W3:Y:S01]  /*5410*/  LDC.64 R14, c[0x4][R16] ;  /* 0x01000000100e7b82 */ /* 0x0004e20000000a00 */
[----:B------:R-:W4:Y:S01]  /*5420*/  LDCU.64 UR6, c[0x4][0x88] ;  /* 0x01001100ff0677ac */ /* 0x000f220008000a00 */
[----:B------:R-:W-:Y:S01]  /*5430*/  IMAD.MOV.U32 R13, RZ, RZ, RZ ;  /* 0x000000ffff0d7224 */ /* 0x000fe200078e00ff */
[----:B------:R-:W2:Y:S01]  /*5440*/  LDCU.64 UR4, c[0x4][0x8] ;  /* 0x01000100ff0477ac */ /* 0x000ea20008000a00 */
[----:B-1----:R-:W-:Y:S01]  /*5450*/  MOV R5, UR9 ;  /* 0x0000000900057c02 */ /* 0x002fe20008000f00 */
[----:B------:R-:W-:Y:S01]  /*5460*/  IMAD.U32 R4, RZ, RZ, UR8 ;  /* 0x00000008ff047e24 */ /* 0x000fe2000f8e00ff */
[----:B----4-:R-:W-:Y:S01]  /*5470*/  MOV R7, UR7 ;  /* 0x0000000700077c02 */ /* 0x010fe20008000f00 */
[----:B------:R-:W-:Y:S01]  /*5480*/  IMAD.U32 R6, RZ, RZ, UR6 ;  /* 0x00000006ff067e24 */ /* 0x000fe2000f8e00ff */
[----:B--2---:R-:W-:Y:S01]  /*5490*/  MOV R11, UR5 ;  /* 0x00000005000b7c02 */ /* 0x004fe20008000f00 */
[----:B------:R-:W-:Y:S02]  /*54a0*/  IMAD.U32 R10, RZ, RZ, UR4 ;  /* 0x00000004ff0a7e24 */ /* 0x000fe4000f8e00ff */
[----:B------:R-:W-:Y:S07]  /*54b0*/  LEPC R20, `(.L_x_82) ;  /* 0x000000001014794e */ /* 0x000fee0000000000 */
[----:B---3-5:R-:W-:Y:S05]  /*54c0*/  CALL.ABS.NOINC R14 ;  /* 0x000000000e007343 */ /* 0x028fea0003c00000 */
.L_x_82:
[----:B------:R-:W1:Y:S01]  /*54d0*/  LDCU.64 UR8, c[0x4][0x80] ;  /* 0x01001000ff0877ac */ /* 0x000e620008000a00 */
[----:B------:R-:W2:Y:S01]  /*54e0*/  LDC.64 R16, c[0x4][R16] ;  /* 0x0100000010107b82 */ /* 0x000ea20000000a00 */
[----:B------:R-:W-:Y:S02]  /*54f0*/  HFMA2 R12, -RZ, RZ, 0, 5.9604644775390625e-08 ;  /* 0x00000001ff0c7431 */ /* 0x000fe400000001ff */
[----:B------:R-:W-:Y:S02]  /*5500*/  IMAD.MOV.U32 R8, RZ, RZ, 0x70 ;  /* 0x00000070ff087424 */ /* 0x000fe400078e00ff */
[----:B------:R-:W-:Y:S01]  /*5510*/  IMAD.MOV.U32 R13, RZ, RZ, RZ ;  /* 0x000000ffff0d7224 */ /* 0x000fe200078e00ff */
[----:B------:R-:W3:Y:S01]  /*5520*/  LDCU.64 UR6, c[0x4][0x88] ;  /* 0x01001100ff0677ac */ /* 0x000ee20008000a00 */
[----:B------:R-:W4:Y:S01]  /*5530*/  LDCU.64 UR4, c[0x4][0x8] ;  /* 0x01000100ff0477ac */ /* 0x000f220008000a00 */
[----:B-1----:R-:W-:Y:S02]  /*5540*/  MOV R4, UR8 ;  /* 0x0000000800047c02 */ /* 0x002fe40008000f00 */
[----:B------:R-:W-:Y:S02]  /*5550*/  MOV R5, UR9 ;  /* 0x0000000900057c02 */ /* 0x000fe40008000f00 */
[----:B---3--:R-:W-:Y:S01]  /*5560*/  MOV R7, UR7 ;  /* 0x0000000700077c02 */ /* 0x008fe20008000f00 */
[----:B------:R-:W-:Y:S01]  /*5570*/  IMAD.U32 R6, RZ, RZ, UR6 ;  /* 0x00000006ff067e24 */ /* 0x000fe2000f8e00ff */
[----:B----4-:R-:W-:Y:S01]  /*5580*/  MOV R11, UR5 ;  /* 0x00000005000b7c02 */ /* 0x010fe20008000f00 */
[----:B------:R-:W-:Y:S02]  /*5590*/  IMAD.U32 R10, RZ, RZ, UR4 ;  /* 0x00000004ff0a7e24 */ /* 0x000fe4000f8e00ff */
[----:B------:R-:W-:Y:S07]  /*55a0*/  LEPC R20, `(.L_x_81) ;  /* 0x000000001014794e */ /* 0x000fee0000000000 */
[----:B--2---:R-:W-:Y:S05]  /*55b0*/  CALL.ABS.NOINC R16 ;  /* 0x0000000010007343 */ /* 0x004fea0003c00000 */
.L_x_81:
[----:B----4-:R-:W-:Y:S01]  /*55c0*/  ISETP.NE.U32.AND P3, PT, R230, RZ, PT ;  /* 0x000000ffe600720c */ /* 0x010fe20003f65070 */
[----:B------:R-:W-:Y:S01]  /*55d0*/  UISETP.NE.AND UP1, UPT, UR63, URZ, UPT ;  /* 0x000000ff3f00728c */ /* 0x000fe2000bf25270 */
[----:B------:R-:W1:Y:S01]  /*55e0*/  LDC.64 R4, c[0x0][0x8b0] ;  /* 0x00022c00ff047b82 */ /* 0x000e620000000a00 */
[----:B------:R-:W-:Y:S02]  /*55f0*/  PLOP3.LUT P1, PT, PT, PT, PT, 0x8, 0x80 ;  /* 0x000000000080781c */ /* 0x000fe40003f2e170 */
[----:B------:R-:W-:Y:S02]  /*5600*/  ISETP.NE.AND.EX P3, PT, R231, RZ, PT, P3 ;  /* 0x000000ffe700720c */ /* 0x000fe40003f65330 */
[----:B------:R-:W-:Y:S05]  /*5610*/  PLOP3.LUT P0, PT, PT, PT, UP1, 0x80, 0x8 ;  /* 0x000000000008781c */ /* 0x000fea0003f0f018 */
[----:B------:R-:W2:Y:S08]  /*5620*/  @UP1 LDCU.64 UR4, c[0x0][0x888] ;  /* 0x00011100ff0417ac */ /* 0x000eb00008000a00 */
[----:B------:R-:W-:Y:S01]  /*5630*/  @P0 PLOP3.LUT P1, PT, P3, PT, PT, 0x80, 0x8 ;  /* 0x000000000008081c */ /* 0x000fe20001f2f070 */
[----:B--2---:R-:W-:Y:S01]  /*5640*/  @UP1 UISETP.NE.U32.AND UP0, UPT, UR4, URZ, UPT ;  /* 0x000000ff0400128c */ /* 0x004fe2000bf05070 */
[----:B-1----:R-:W-:Y:S03]  /*5650*/  ISETP.NE.U32.AND P4, PT, R4, RZ, PT ;  /* 0x000000ff0400720c */ /* 0x002fe60003f85070 */
[----:B------:R-:W-:Y:S01]  /*5660*/  @UP1 UISETP.NE.AND.EX UP0, UPT, UR5, URZ, UPT, UP0 ;  /* 0x000000ff0500128c */ /* 0x000fe2000bf05300 */
[----:B------:R-:W-:Y:S03]  /*5670*/  ISETP.NE.AND.EX P4, PT, R5, RZ, PT, P4 ;  /* 0x000000ff0500720c */ /* 0x000fe60003f85340 */
[----:B------:R-:W-:Y:S01]  /*5680*/  @UP1 USEL UR4, URZ, 0xffffffff, UP0 ;  /* 0xffffffffff041887 */ /* 0x000fe20008000000 */
[----:B------:R-:W-:Y:S11]  /*5690*/  @!P3 BRA `(.L_x_83) ;  /* 0x000000000030b947 */ /* 0x000ff60003800000 */
[----:B------:R-:W-:Y:S01]  /*56a0*/  ISETP.NE.U32.AND P2, PT, R228, RZ, PT ;  /* 0x000000ffe400720c */ /* 0x000fe20003f45070 */
[----:B------:R-:W1:Y:S01]  /*56b0*/  LDCU.64 UR6, c[0x0][0x358] ;  /* 0x00006b00ff0677ac */ /* 0x000e620008000a00 */
[----:B------:R-:W-:Y:S02]  /*56c0*/  IMAD.MOV.U32 R232, RZ, RZ, 0x1 ;  /* 0x00000001ffe87424 */ /* 0x000fe400078e00ff */
[----:B------:R-:W-:Y:S11]  /*56d0*/  ISETP.NE.AND.EX P2, PT, R229, RZ, PT, P2 ;  /* 0x000000ffe500720c */ /* 0x000ff60003f45320 */
[----:B------:R-:W-:Y:S02]  /*56e0*/  @!UPT UIADD3 URZ, UPT, UPT, URZ, URZ, URZ ;  /* 0x000000fffffff290 */ /* 0x000fe4000fffe0ff */
[----:B------:R-:W2:Y:S01]  /*56f0*/  @P2 LDC.64 R6, c[0x0][0x888] ;  /* 0x00022200ff062b82 */ /* 0x000ea20000000a00 */
[----:B------:R-:W-:Y:S04]  /*5700*/  @P2 IMAD R0, R230, UR36, RZ ;  /* 0x00000024e6002c24 */ /* 0x000fe8000f8e02ff */
[----:B--2---:R-:W-:Y:S04]  /*5710*/  @P2 IMAD.WIDE R6, R0, 0x4, R6 ;  /* 0x0000000400062825 */ /* 0x004fe800078e0206 */
[----:B------:R-:W-:Y:S01]  /*5720*/  HFMA2 R0, -RZ, RZ, 0, 5.9604644775390625e-08 ;  /* 0x00000001ff007431 */ /* 0x000fe200000001ff */
[----:B-1---5:R1:W5:Y:S04]  /*5730*/  @P2 LDG.E R121, desc[UR6][R6.64] ;  /* 0x0000000606792981 */ /* 0x022368000c1e1900 */
[----:B------:R-:W-:Y:S01]  /*5740*/  @!P2 PRMT R232, R0, 0x7610, R232 ;  /* 0x0000761000e8a816 */ /* 0x000fe200000000e8 */
[----:B-1----:R-:W2:Y:S06]  /*5750*/  @!P2 LDC R121, c[0x0][0x880] ;  /* 0x00022000ff79ab82 */ /* 0x002eac0000000800 */
.L_x_83:
[----:B------:R-:W-:Y:S05]  /*5760*/  @!P4 BRA `(.L_x_84) ;  /* 0x000000000028c947 */ /* 0x000fea0003800000 */
[----:B------:R-:W1:Y:S01]  /*5770*/  LDC.64 R6, c[0x0][0x8a8] ;  /* 0x00022a00ff067b82 */ /* 0x000e620000000a00 */
[----:B------:R-:W3:Y:S01]  /*5780*/  LDCU.64 UR6, c[0x0][0x358] ;  /* 0x00006b00ff0677ac */ /* 0x000ee20008000a00 */
[----:B-1----:R-:W-:Y:S04]  /*5790*/  ISETP.NE.U32.AND P2, PT, R6, RZ, PT ;  /* 0x000000ff0600720c */ /* 0x002fe80003f45070 */
[----:B------:R-:W-:Y:S11]  /*57a0*/  ISETP.NE.AND.EX P2, PT, R7, RZ, PT, P2 ;  /* 0x000000ff0700720c */ /* 0x000ff60003f45320 */
[----:B------:R-:W-:Y:S02]  /*57b0*/  @!UPT UIADD3 URZ, UPT, UPT, URZ, URZ, URZ ;  /* 0x000000fffffff290 */ /* 0x000fe4000fffe0ff */
[----:B------:R-:W1:Y:S01]  /*57c0*/  @P2 LDC.64 R6, c[0x0][0x8a8] ;  /* 0x00022a00ff062b82 */ /* 0x000e620000000a00 */
[----:B------:R-:W-:Y:S04]  /*57d0*/  @P2 IMAD R4, R4, UR36, RZ ;  /* 0x0000002404042c24 */ /* 0x000fe8000f8e02ff */
[----:B-1----:R-:W-:Y:S05]  /*57e0*/  @P2 IMAD.WIDE R6, R4, 0x4, R6 ;  /* 0x0000000404062825 */ /* 0x002fea00078e0206 */
[----:B---3-5:R1:W5:Y:S02]  /*57f0*/  @P2 LDG.E R120, desc[UR6][R6.64] ;  /* 0x0000000606782981 */ /* 0x028364000c1e1900 */
[----:B-1----:R-:W3:Y:S02]  /*5800*/  @!P2 LDC R120, c[0x0][0x8a0] ;  /* 0x00022800ff78ab82 */ /* 0x002ee40000000800 */
.L_x_84:
[----:B--2--5:R-:W-:Y:S01]  /*5810*/  @P0 FSETP.NEU.AND P4, PT, R121, RZ, PT ;  /* 0x000000ff7900020b */ /* 0x024fe20003f8d000 */
[----:B------:R-:W-:Y:S01]  /*5820*/  IMAD.U32 R0, RZ, RZ, UR4 ;  /* 0x00000004ff007e24 */ /* 0x000fe2000f8e00ff */
[----:B------:R-:W-:Y:S01]  /*5830*/  @P0 LOP3.LUT P2, RZ, R232, 0xff, RZ, 0xc0, !PT ;  /* 0x000000ffe8ff0812 */ /* 0x000fe2000784c0ff */
[----:B------:R-:W-:Y:S01]  /*5840*/  IMAD.U32 R4, RZ, RZ, UR54 ;  /* 0x00000036ff047e24 */ /* 0x000fe2000f8e00ff */
[----:B------:R-:W-:Y:S01]  /*5850*/  @P0 SEL R3, RZ, 0xffffffff, P4 ;  /* 0xffffffffff030807 */ /* 0x000fe20002000000 */
[----:B------:R-:W-:Y:S01]  /*5860*/  IMAD.U32 R5, RZ, RZ, UR44 ;  /* 0x0000002cff057e24 */ /* 0x000fe2000f8e00ff */
[----:B------:R-:W1:Y:S01]  /*5870*/  S2R R17, SR_TID.X ;  /* 0x0000000000117919 */ /* 0x000e620000002100 */
[----:B------:R-:W-:Y:S01]  /*5880*/  IMAD.U32 R18, RZ, RZ, UR45 ;  /* 0x0000002dff127e24 */ /* 0x000fe2000f8e00ff */
[----:B------:R-:W-:Y:S01]  /*5890*/  @P1 SEL R3, R0, R3, !P2 ;  /* 0x0000000300031207 */ /* 0x000fe20005000000 */
[----:B------:R-:W-:Y:S01]  /*58a0*/  BSSY B1, `(.L_x_85) ;  /* 0x000007d000017945 */ /* 0x000fe20003800000 */
[----:B------:R-:W-:Y:S02]  /*58b0*/  LOP3.LUT R4, R4, 0x1, RZ, 0x3c, !PT ;  /* 0x0000000104047812 */ /* 0x000fe400078e3cff */
[----:B------:R-:W-:Y:S02]  /*58c0*/  CS2R R226, SRZ ;  /* 0x0000000000e27805 */ /* 0x000fe4000001ff00 */
[----:B------:R-:W-:Y:S02]  /*58d0*/  @P0 LOP3.LUT R3, R3, 0x1, RZ, 0xc0, !PT ;  /* 0x0000000103030812 */ /* 0x000fe400078ec0ff */
[----:B------:R-:W-:Y:S02]  /*58e0*/  CS2R R224, SRZ ;  /* 0x0000000000e07805 */ /* 0x000fe4000001ff00 */
[----:B------:R-:W-:Y:S02]  /*58f0*/  LEA R0, R5, UR46, 0x3 ;  /* 0x0000002e05007c11 */ /* 0x000fe4000f8e18ff */
[----:B------:R-:W-:Y:S02]  /*5900*/  CS2R R218, SRZ ;  /* 0x0000000000da7805 */ /* 0x000fe4000001ff00 */
[----:B------:R-:W-:Y:S02]  /*5910*/  ISETP.NE.U32.OR P6, PT, R3, 0x1, !P0 ;  /* 0x000000010300780c */ /* 0x000fe400047c5470 */
[----:B------:R-:W-:Y:S02]  /*5920*/  CS2R R216, SRZ ;  /* 0x0000000000d87805 */ /* 0x000fe4000001ff00 */
[----:B------:R-:W-:Y:S02]  /*5930*/  LEA R18, R18, UR46, 0x3 ;  /* 0x0000002e12127c11 */ /* 0x000fe4000f8e18ff */
[----:B------:R-:W-:Y:S02]  /*5940*/  CS2R R210, SRZ ;  /* 0x0000000000d27805 */ /* 0x000fe4000001ff00 */
[----:B------:R-:W-:Y:S02]  /*5950*/  PLOP3.LUT P5, PT, PT, PT, PT, 0x8, 0x80 ;  /* 0x000000000080781c */ /* 0x000fe40003fae170 */
[----:B------:R-:W-:Y:S02]  /*5960*/  CS2R R208, SRZ ;  /* 0x0000000000d07805 */ /* 0x000fe4000001ff00 */
[----:B------:R-:W-:Y:S02]  /*5970*/  P2R R237, PR, RZ, 0x40 ;  /* 0x00000040ffed7803 */ /* 0x000fe40000000000 */
[----:B------:R-:W-:Y:S02]  /*5980*/  CS2R R202, SRZ ;  /* 0x0000000000ca7805 */ /* 0x000fe4000001ff00 */
[----:B------:R-:W-:Y:S02]  /*5990*/  CS2R R200, SRZ ;  /* 0x0000000000c87805 */ /* 0x000fe4000001ff00 */
[----:B------:R-:W-:Y:S02]  /*59a0*/  CS2R R194, SRZ ;  /* 0x0000000000c27805 */ /* 0x000fe4000001ff00 */
[----:B------:R-:W-:Y:S02]  /*59b0*/  CS2R R192, SRZ ;  /* 0x0000000000c07805 */ /* 0x000fe4000001ff00 */
[----:B------:R-:W-:Y:S02]  /*59c0*/  CS2R R186, SRZ ;  /* 0x0000000000ba7805 */ /* 0x000fe4000001ff00 */
[----:B------:R-:W-:Y:S02]  /*59d0*/  CS2R R184, SRZ ;  /* 0x0000000000b87805 */ /* 0x000fe4000001ff00 */
[----:B------:R-:W-:Y:S02]  /*59e0*/  @P6 SHF.L.U32 R3, R4, 0x1f, RZ ;  /* 0x0000001f04036819 */ /* 0x000fe400000006ff */
[----:B------:R-:W-:Y:S02]  /*59f0*/  CS2R R178, SRZ ;  /* 0x0000000000b27805 */ /* 0x000fe4000001ff00 */
[----:B------:R-:W-:Y:S02]  /*5a00*/  CS2R R176, SRZ ;  /* 0x0000000000b07805 */ /* 0x000fe4000001ff00 */
[----:B------:R-:W-:Y:S01]  /*5a10*/  CS2R R170, SRZ ;  /* 0x0000000000aa7805 */ /* 0x000fe2000001ff00 */
[----:B------:R2:W4:Y:S01]  /*5a20*/  @P6 SYNCS.PHASECHK.TRANS64.TRYWAIT P0, [R0+URZ+0x50], R3 ;  /* 0x00005003000065a7 */ /* 0x00052200080011ff */
[----:B------:R-:W-:Y:S02]  /*5a30*/  CS2R R168, SRZ ;  /* 0x0000000000a87805 */ /* 0x000fe4000001ff00 */
        /* <DEDUP_REMOVED lines=11> */
[----:B------:R-:W-:Y:S01]  /*5af0*/  CS2R R128, SRZ ;  /* 0x0000000000807805 */ /* 0x000fe2000001ff00 */
[----:B--2---:R-:W-:Y:S05]  /*5b00*/  IMAD.U32 R3, RZ, RZ, UR53 ;  /* 0x00000035ff037e24 */ /* 0x004fea000f8e00ff */
[----:B------:R-:W-:Y:S04]  /*5b10*/  SHF.L.U32 R3, R3, 0x1f, RZ ;  /* 0x0000001f03037819 */ /* 0x000fe800000006ff */
[----:B------:R2:W2:Y:S01]  /*5b20*/  SYNCS.PHASECHK.TRANS64.TRYWAIT P4, [R18+URZ+0xa0], R3 ;  /* 0x0000a003120075a7 */ /* 0x0004a200080811ff */
[----:B----4-:R-:W-:Y:S01]  /*5b30*/  @P6 PLOP3.LUT P5, PT, P0, PT, PT, 0x8, 0x80 ;  /* 0x000000000080681c */ /* 0x010fe200007ae170 */
[C---:B-1----:R-:W-:Y:S02]  /*5b40*/  IMAD.SHL.U32 R6, R17.reuse, 0x10, RZ ;  /* 0x0000001011067824 */ /* 0x042fe400078e00ff */
[----:B------:R-:W-:Y:S03]  /*5b50*/  IMAD.SHL.U32 R236, R17, 0x2, RZ ;  /* 0x0000000211ec7824 */ /* 0x000fe600078e00ff */
[----:B------:R-:W-:Y:S04]  /*5b60*/  LOP3.LUT R19, R6, 0x40, RZ, 0xc0, !PT ;  /* 0x0000004006137812 */ /* 0x000fe800078ec0ff */
[----:B------:R-:W-:Y:S04]  /*5b70*/  LOP3.LUT R236, R19, 0x8, R236, 0xf8, !PT ;  /* 0x0000000813ec7812 */ /* 0x000fe800078ef8ec */
[----:B------:R-:W-:Y:S05]  /*5b80*/  LOP3.LUT R236, R236, 0x7b0, R6, 0xf8, !PT ;  /* 0x000007b0ecec7812 */ /* 0x000fea00078ef806 */
[----:B------:R-:W-:Y:S05]  /*5b90*/  IMAD R236, R5, 0x3800, R236 ;  /* 0x0000380005ec7824 */ /* 0x000fea00078e02ec */
[----:B------:R-:W-:Y:S05]  /*5ba0*/  LEA R236, R236, UR46, 0x1 ;  /* 0x0000002eecec7c11 */ /* 0x000fea000f8e08ff */
[----:B------:R-:W-:Y:S01]  /*5bb0*/  VIADD R238, R236, 0x200 ;  /* 0x00000200ecee7836 */ /* 0x000fe20000000000 */
[----:B------:R-:W-:Y:S06]  /*5bc0*/  @!P6 BRA `(.L_x_86) ;  /* 0x000000040028e947 */ /* 0x000fec0003800000 */
[----:B------:R-:W-:Y:S01]  /*5bd0*/  R2UR UR5, R235 ;  /* 0x00000000eb0572ca */ /* 0x000fe200000e0000 */
[----:B------:R-:W-:Y:S01]  /*5be0*/  BSSY B0, `(.L_x_87) ;  /* 0x0000018000007945 */ /* 0x000fe20003800000 */
[----:B------:R-:W-:Y:S02]  /*5bf0*/  R2UR UR4, R234 ;  /* 0x00000000ea0472ca */ /* 0x000fe400000e0000 */
[----:B------:R-:W-:Y:S02]  /*5c00*/  CS2R R134, SRZ ;  /* 0x0000000000867805 */ /* 0x000fe4000001ff00 */
[----:B------:R-:W-:Y:S02]  /*5c10*/  FSETP.NEU.AND P2, PT, R121, RZ, PT ;  /* 0x000000ff7900720b */ /* 0x000fe40003f4d000 */
[----:B------:R-:W-:Y:S02]  /*5c20*/  CS2R R132, SRZ ;  /* 0x0000000000847805 */ /* 0x000fe4000001ff00 */
[----:B------:R-:W-:Y:S02]  /*5c30*/  LOP3.LUT P1, RZ, R232, 0xff, RZ, 0xc0, !PT ;  /* 0x000000ffe8ff7812 */ /* 0x000fe4000782c0ff */
[----:B------:R-:W-:Y:S02]  /*5c40*/  CS2R R146, SRZ ;  /* 0x0000000000927805 */ /* 0x000fe4000001ff00 */
[----:B------:R-:W-:Y:S02]  /*5c50*/  SEL R5, RZ, 0xffffffff, P2 ;  /* 0xffffffffff057807 */ /* 0x000fe40001000000 */
[----:B------:R-:W-:Y:S02]  /*5c60*/  CS2R R144, SRZ ;  /* 0x0000000000907805 */ /* 0x000fe4000001ff00 */
[----:B------:R-:W-:Y:S04]  /*5c70*/  ISETP.NE.U32.AND P0, PT, RZ, UR5, PT ;  /* 0x00000005ff007c0c */ /* 0x000fe8000bf05070 */
[----:B------:R-:W-:Y:S04]  /*5c80*/  ISETP.NE.AND.EX P0, PT, RZ, UR4, PT, P0 ;  /* 0x00000004ff007c0c */ /* 0x000fe8000bf05300 */
[----:B------:R-:W-:Y:S04]  /*5c90*/  SEL R6, RZ, 0xffffffff, P0 ;  /* 0xffffffffff067807 */ /* 0x000fe80000000000 */
[----:B------:R-:W-:Y:S04]  /*5ca0*/  @P3 SEL R5, R6, R5, !P1 ;  /* 0x0000000506053207 */ /* 0x000fe80004800000 */
[----:B------:R-:W-:Y:S04]  /*5cb0*/  LOP3.LUT R5, R5, 0x1, RZ, 0xc0, !PT ;  /* 0x0000000105057812 */ /* 0x000fe800078ec0ff */
[----:B------:R-:W-:Y:S04]  /*5cc0*/  ISETP.NE.U32.AND P1, PT, R5, 0x1, PT ;  /* 0x000000010500780c */ /* 0x000fe80003f25070 */
[----:B------:R-:W-:Y:S09]  /*5cd0*/  ISETP.NE.AND P0, PT, R19, RZ, P1 ;  /* 0x000000ff1300720c */ /* 0x000ff20000f05270 */
[C---:B------:R-:W-:Y:S02]  /*5ce0*/  @P1 VIADD R6, R236.reuse, 0x210 ;  /* 0x00000210ec061836 */ /* 0x040fe40000000000 */
[----:B------:R-:W-:Y:S02]  /*5cf0*/  @P1 VIADD R5, R236, 0x1210 ;  /* 0x00001210ec051836 */ /* 0x000fe40000000000 */
[C---:B------:R-:W-:Y:S02]  /*5d00*/  @P0 VIADD R6, R238.reuse, 0xfffffff0 ;  /* 0xfffffff0ee060836 */ /* 0x040fe40000000000 */
[----:B------:R-:W-:Y:S01]  /*5d10*/  @P0 VIADD R5, R238, 0xff0 ;  /* 0x00000ff0ee050836 */ /* 0x000fe20000000000 */
[----:B------:R-:W-:Y:S06]  /*5d20*/  @!P5 BRA `(.L_x_88) ;  /* 0x00000000000cd947 */ /* 0x000fec0003800000 */
[----:B------:R-:W-:Y:S04]  /*5d30*/  SHF.L.U32 R4, R4, 0x1f, RZ ;  /* 0x0000001f04047819 */ /* 0x000fe800000006ff */
[----:B------:R-:W1:Y:S02]  /*5d40*/  SYNCS.PHASECHK.TRANS64.TRYWAIT P2, [R0+URZ+0x50], R4 ;  /* 0x00005004000075a7 */ /* 0x000e6400080411ff */
[----:B-1----:R-:W-:Y:S05]  /*5d50*/  @!P2 BRA `(.L_x_89) ;  /* 0x0000003400f0a947 */ /* 0x002fea0003800000 */
.L_x_88:
[----:B------:R-:W-:Y:S05]  /*5d60*/  BSYNC B0 ;  /* 0x0000000000007941 */ /* 0x000fea0003800000 */
.L_x_87:
[----:B------:R4:W1:Y:S01]  /*5d70*/  @P1 LDS.128 R132, [R6] ;  /* 0x0000000006841984 */ /* 0x0008620000000c00 */
[----:B------:R-:W-:Y:S02]  /*5d80*/  CS2R R162, SRZ ;  /* 0x0000000000a27805 */ /* 0x000fe4000001ff00 */
[----:B------:R-:W-:Y:S02]  /*5d90*/  CS2R R160, SRZ ;  /* 0x0000000000a07805 */ /* 0x000fe4000001ff00 */
[----:B------:R-:W-:Y:S01]  /*5da0*/  CS2R R178, SRZ ;  /* 0x0000000000b27805 */ /* 0x000fe2000001ff00 */
[----:B------:R5:W1:Y:S01]  /*5db0*/  @P1 LDS.128 R144, [R5] ;  /* 0x0000000005901984 */ /* 0x000a620000000c00 */
[----:B------:R-:W-:Y:S02]  /*5dc0*/  CS2R R176, SRZ ;  /* 0x0000000000b07805 */ /* 0x000fe4000001ff00 */
[----:B------:R-:W-:Y:S02]  /*5dd0*/  CS2R R194, SRZ ;  /* 0x0000000000c27805 */ /* 0x000fe4000001ff00 */
[----:B------:R-:W-:Y:S02]  /*5de0*/  CS2R R192, SRZ ;  /* 0x0000000000c07805 */ /* 0x000fe4000001ff00 */
[----:B------:R-:W-:Y:S02]  /*5df0*/  CS2R R210, SRZ ;  /* 0x0000000000d27805 */ /* 0x000fe4000001ff00 */
[----:B------:R-:W-:Y:S01]  /*5e00*/  CS2R R208, SRZ ;  /* 0x0000000000d07805 */ /* 0x000fe2000001ff00 */
[----:B------:R-:W-:Y:S01]  /*5e10*/  IMAD.MOV.U32 R227, RZ, RZ, RZ ;  /* 0x000000ffffe37224 */ /* 0x000fe200078e00ff */
        /* <DEDUP_REMOVED lines=8> */
[----:B------:R2:W2:Y:S01]  /*5ea0*/  @P1 LDS.128 R128, [R236+0x200] ;  /* 0x00020000ec801984 */ /* 0x0004a20000000c00 */
        /* <DEDUP_REMOVED lines=8> */
[----:B------:R-:W-:Y:S01]  /*5f30*/  CS2R R216, SRZ ;  /* 0x0000000000d87805 */ /* 0x000fe2000001ff00 */
[C---:B------:R-:W-:Y:S02]  /*5f40*/  @P1 VIADD R7, R236.reuse, 0x2210 ;  /* 0x00002210ec071836 */ /* 0x040fe40000000000 */
[----:B------:R2:W2:Y:S01]  /*5f50*/  @P1 LDS.128 R168, [R236+0x3200] ;  /* 0x00320000eca81984 */ /* 0x0004a20000000c00 */
[C---:B----4-:R-:W-:Y:S02]  /*5f60*/  @P1 VIADD R6, R236.reuse, 0x3210 ;  /* 0x00003210ec061836 */ /* 0x050fe40000000000 */
[C---:B-----5:R-:W-:Y:S01]  /*5f70*/  @P1 VIADD R5, R236.reuse, 0x4210 ;  /* 0x00004210ec051836 */ /* 0x060fe20000000000 */
[----:B------:R4:W2:Y:S01]  /*5f80*/  @P1 LDS.128 R184, [R236+0x4200] ;  /* 0x00420000ecb81984 */ /* 0x0008a20000000c00 */
[C---:B-1----:R-:W-:Y:S02]  /*5f90*/  @P1 VIADD R4, R236.reuse, 0x5210 ;  /* 0x00005210ec041836 */ /* 0x042fe40000000000 */
[----:B------:R-:W-:Y:S01]  /*5fa0*/  @P1 VIADD R0, R236, 0x6210 ;  /* 0x00006210ec001836 */ /* 0x000fe20000000000 */
[----:B------:R4:W1:Y:S01]  /*5fb0*/  @P1 LDS.128 R200, [R236+0x5200] ;  /* 0x00520000ecc81984 */ /* 0x0008620000000c00 */
[C---:B------:R-:W-:Y:S02]  /*5fc0*/  @P0 VIADD R7, R238.reuse, 0x1ff0 ;  /* 0x00001ff0ee070836 */ /* 0x040fe40000000000 */
[C---:B------:R-:W-:Y:S01]  /*5fd0*/  @P0 VIADD R6, R238.reuse, 0x2ff0 ;  /* 0x00002ff0ee060836 */ /* 0x040fe20000000000 */
[----:B------:R4:W1:Y:S01]  /*5fe0*/  @P1 LDS.128 R216, [R236+0x6200] ;  /* 0x00620000ecd81984 */ /* 0x0008620000000c00 */
[C---:B------:R-:W-:Y:S02]  /*5ff0*/  @P0 VIADD R5, R238.reuse, 0x3ff0 ;  /* 0x00003ff0ee050836 */ /* 0x040fe40000000000 */
[C---:B------:R-:W-:Y:S01]  /*6000*/  @P0 VIADD R4, R238.reuse, 0x4ff0 ;  /* 0x00004ff0ee040836 */ /* 0x040fe20000000000 */
[----:B------:R4:W1:Y:S01]  /*6010*/  @P1 LDS.128 R160, [R7] ;  /* 0x0000000007a01984 */ /* 0x0008620000000c00 */
[----:B------:R-:W-:Y:S03]  /*6020*/  @P0 VIADD R0, R238, 0x5ff0 ;  /* 0x00005ff0ee000836 */ /* 0x000fe60000000000 */
[----:B------:R4:W1:Y:S04]  /*6030*/  @P1 LDS.128 R176, [R6] ;  /* 0x0000000006b01984 */ /* 0x0008680000000c00 */
[----:B------:R4:W1:Y:S04]  /*6040*/  @P1 LDS.128 R192, [R5] ;  /* 0x0000000005c01984 */ /* 0x0008680000000c00 */
[----:B------:R4:W1:Y:S04]  /*6050*/  @P1 LDS.128 R208, [R4] ;  /* 0x0000000004d01984 */ /* 0x0008680000000c00 */
[----:B------:R4:W1:Y:S02]  /*6060*/  @P1 LDS.128 R224, [R0] ;  /* 0x0000000000e01984 */ /* 0x0008640000000c00 */
.L_x_86:
[----:B------:R-:W-:Y:S05]  /*6070*/  BSYNC B1 ;  /* 0x0000000000017941 */ /* 0x000fea0003800000 */
.L_x_85:
[----:B----4-:R-:W-:Y:S05]  /*6080*/  MOV R0, UR45 ;  /* 0x0000002d00007c02 */ /* 0x010fea0008000f00 */
[----:B------:R-:W-:Y:S05]  /*6090*/  IMAD R16, R0, 0x70, R2 ;  /* 0x0000007000107824 */ /* 0x000fea00078e0202 */
[----:B------:R-:W-:Y:S04]  /*60a0*/  SHF.R.U32.HI R0, RZ, 0x15, R16 ;  /* 0x00000015ff007819 */ /* 0x000fe80000011610 */
[----:B------:R-:W-:Y:S01]  /*60b0*/  LOP3.LUT P0, RZ, R0, 0x3, R233, 0x48, !PT ;  /* 0x0000000300ff7812 */ /* 0x000fe200078048e9 */
[----:B------:R-:W-:Y:S01]  /*60c0*/  @!UPT UIADD3 URZ, UPT, UPT, URZ, URZ, URZ ;  /* 0x000000fffffff290 */ /* 0x000fe2000fffe0ff */
[----:B--2---:R-:W-:Y:S11]  /*60d0*/  @P4 BRA `(.L_x_90) ;  /* 0x0000000000084947 */ /* 0x004ff60003800000 */
[----:B------:R-:W2:Y:S02]  /*60e0*/  SYNCS.PHASECHK.TRANS64.TRYWAIT P1, [R18+URZ+0xa0], R3 ;  /* 0x0000a003120075a7 */ /* 0x000ea400080211ff */
[----:B--2---:R-:W-:Y:S05]  /*60f0*/  @!P1 BRA `(.L_x_91) ;  /* 0x00000034001c9947 */ /* 0x004fea0003800000 */
.L_x_90:
[----:B------:R-:W-:Y:S05]  /*6100*/  @!P0 BRA `(.L_x_92) ;  /* 0x0000000000408947 */ /* 0x000fea0003800000 */
[----:B------:R-:W4:Y:S01]  /*6110*/  LDCU.64 UR8, c[0x4][0x70] ;  /* 0x01000e00ff0877ac */ /* 0x000f220008000a00 */
[----:B------:R-:W-:Y:S01]  /*6120*/  MOV R15, 0x0 ;  /* 0x00000000000f7802 */ /* 0x000fe20000000f00 */
[----:B------:R-:W-:Y:S02]  /*6130*/  HFMA2 R12, -RZ, RZ, 0, 5.9604644775390625e-08 ;  /* 0x00000001ff0c7431 */ /* 0x000fe400000001ff */
[----:B------:R-:W-:Y:S02]  /*6140*/  IMAD.MOV.U32 R8, RZ, RZ, 0x192 ;  /* 0x00000192ff087424 */ /* 0x000fe400078e00ff */
[----:B------:R-:W-:Y:S01]  /*6150*/  IMAD.MOV.U32 R13, RZ, RZ, RZ ;  /* 0x000000ffff0d7224 */ /* 0x000fe200078e00ff */
[----:B------:R-:W5:Y:S01]  /*6160*/  LDCU.64 UR6, c[0x4][0x78] ;  /* 0x01000f00ff0677ac */ /* 0x000f620008000a00 */
[----:B------:R-:W1:Y:S01]  /*6170*/  LDC.64 R14, c[0x4][R15] ;  /* 0x010000000f0e7b82 */ /* 0x000e620000000a00 */
[----:B------:R-:W2:Y:S01]  /*6180*/  LDCU.64 UR4, c[0x4][0x10] ;  /* 0x01000200ff0477ac */ /* 0x000ea20008000a00 */
[----:B----4-:R-:W-:Y:S01]  /*6190*/  MOV R5, UR9 ;  /* 0x0000000900057c02 */ /* 0x010fe20008000f00 */
[----:B------:R-:W-:Y:S01]  /*61a0*/  IMAD.U32 R4, RZ, RZ, UR8 ;  /* 0x00000008ff047e24 */ /* 0x000fe2000f8e00ff */
[----:B-----5:R-:W-:Y:S01]  /*61b0*/  MOV R7, UR7 ;  /* 0x0000000700077c02 */ /* 0x020fe20008000f00 */
[----:B------:R-:W-:Y:S01]  /*61c0*/  IMAD.U32 R6, RZ, RZ, UR6 ;  /* 0x00000006ff067e24 */ /* 0x000fe2000f8e00ff */
[----:B--2---:R-:W-:Y:S01]  /*61d0*/  MOV R11, UR5 ;  /* 0x00000005000b7c02 */ /* 0x004fe20008000f00 */
[----:B------:R-:W-:Y:S02]  /*61e0*/  IMAD.U32 R10, RZ, RZ, UR4 ;  /* 0x00000004ff0a7e24 */ /* 0x000fe4000f8e00ff */
[----:B------:R-:W-:Y:S07]  /*61f0*/  LEPC R20, `(.L_x_92) ;  /* 0x000000001014794e */ /* 0x000fee0000000000 */
[----:B-1-3--:R-:W-:Y:S05]  /*6200*/  CALL.ABS.NOINC R14 ;  /* 0x000000000e007343 */ /* 0x00afea0003c00000 */
.L_x_92:
[----:B------:R-:W-:Y:S05]  /*6210*/  WARPSYNC.ALL ;  /* 0x0000000000007948 */ /* 0x000fea0003800000 */
[C---:B------:R-:W-:Y:S01]  /*6220*/  R2UR UR4, R16.reuse ;  /* 0x00000000100472ca */ /* 0x040fe200000e0000 */
[----:B------:R-:W-:Y:S05]  /*6230*/  VIADD R0, R16, 0x10 ;  /* 0x0000001010007836 */ /* 0x000fea0000000000 */
[----:B------:R-:W-:Y:S04]  /*6240*/  SHF.R.U32.HI R0, RZ, 0x15, R0 ;  /* 0x00000015ff007819 */ /* 0x000fe80000011600 */
[----:B------:R-:W-:Y:S03]  /*6250*/  LOP3.LUT P0, RZ, R0, 0x3, R233, 0x48, !PT ;  /* 0x0000000300ff7812 */ /* 0x000fe600078048e9 */
[----:B------:R-:W4:Y:S10]  /*6260*/  LDTM.x16 R104, tmem[UR4] ;  /* 0x00000004006879ee */ /* 0x000f340008240000 */
[----:B----4-:R-:W-:Y:S05]  /*6270*/  @!P0 BRA `(.L_x_93) ;  /* 0x0000000000408947 */ /* 0x010fea0003800000 */
        /* <DEDUP_REMOVED lines=16> */
.L_x_93:
[----:B------:R-:W-:Y:S05]  /*6380*/  WARPSYNC.ALL ;  /* 0x0000000000007948 */ /* 0x000fea0003800000 */
[C---:B------:R-:W-:Y:S01]  /*6390*/  R2UR UR4, R16.reuse ;  /* 0x00000000100472ca */ /* 0x040fe200000e0000 */
[----:B------:R-:W-:Y:S05]  /*63a0*/  VIADD R0, R16, 0x20 ;  /* 0x0000002010007836 */ /* 0x000fea0000000000 */
[----:B------:R-:W-:Y:S04]  /*63b0*/  SHF.R.U32.HI R0, RZ, 0x15, R0 ;  /* 0x00000015ff007819 */ /* 0x000fe80000011600 */
[----:B------:R-:W-:Y:S03]  /*63c0*/  LOP3.LUT P0, RZ, R0, 0x3, R233, 0x48, !PT ;  /* 0x0000000300ff7812 */ /* 0x000fe600078048e9 */
[----:B------:R-:W4:Y:S10]  /*63d0*/  LDTM.x16 R88, tmem[UR4+0x10] ;  /* 0x00001004005879ee */ /* 0x000f340008240000 */
        /* <DEDUP_REMOVED lines=17> */
.L_x_94:
        /* <DEDUP_REMOVED lines=23> */
.L_x_95:
        /* <DEDUP_REMOVED lines=23> */
.L_x_96:
        /* <DEDUP_REMOVED lines=23> */
.L_x_97:
        /* <DEDUP_REMOVED lines=23> */
.L_x_98:
[----:B------:R-:W-:Y:S01]  /*6ab0*/  LOP3.LUT P2, R17, R17, 0x60, RZ, 0xc0, !PT ;  /* 0x0000006011117812 */ /* 0x000fe2000784c0ff */
[----:B------:R-:W-:Y:S05]  /*6ac0*/  WARPSYNC.ALL ;  /* 0x0000000000007948 */ /* 0x000fea0003800000 */
[----:B------:R-:W-:Y:S01]  /*6ad0*/  R2UR UR4, R16 ;  /* 0x00000000100472ca */ /* 0x000fe200000e0000 */
[--C-:B------:R-:W-:Y:S01]  /*6ae0*/  HADD2.F32 R124, -RZ, R129.reuse.H0_H0 ;  /* 0x20000081ff7c7230 */ /* 0x100fe20000004100 */
[----:B------:R-:W-:Y:S01]  /*6af0*/  R2UR UR5, R18 ;  /* 0x00000000120572ca */ /* 0x000fe200000e0000 */
[----:B------:R-:W-:Y:S01]  /*6b00*/  HADD2.F32 R125, -RZ, R129.H1_H1 ;  /* 0x30000081ff7d7230 */ /* 0x000fe20000004100 */
[----:B------:R-:W-:Y:S01]  /*6b10*/  ISETP.NE.AND P0, PT, R19, RZ, PT ;  /* 0x000000ff1300720c */ /* 0x000fe20003f05270 */
[--C-:B------:R-:W-:Y:S01]  /*6b20*/  HADD2.F32 R126, -RZ, R130.reuse.H0_H0 ;  /* 0x20000082ff7e7230 */ /* 0x100fe20000004100 */
[----:B------:R-:W-:Y:S01]  /*6b30*/  ISETP.NE.AND P1, PT, R17, RZ, PT ;  /* 0x000000ff1100720c */ /* 0x000fe20003f25270 */
[----:B------:R-:W-:Y:S01]  /*6b40*/  HADD2.F32 R127, -RZ, R130.H1_H1 ;  /* 0x30000082ff7f7230 */ /* 0x000fe20000004100 */
[C---:B------:R-:W-:Y:S01]  /*6b50*/  IADD3 R244, PT, PT, R236.reuse, 0x210, RZ ;  /* 0x00000210ecf47810 */ /* 0x040fe20007ffe0ff */
[--C-:B------:R-:W-:Y:S01]  /*6b60*/  HADD2.F32 R122, -RZ, R128.reuse.H0_H0 ;  /* 0x20000080ff7a7230 */ /* 0x100fe20000004100 */
[C---:B------:R-:W-:Y:S01]  /*6b70*/  IADD3 R243, PT, PT, R236.reuse, 0x1210, RZ ;  /* 0x00001210ecf37810 */ /* 0x040fe20007ffe0ff */
[----:B------:R-:W-:Y:S01]  /*6b80*/  HADD2.F32 R123, -RZ, R128.H1_H1 ;  /* 0x30000080ff7b7230 */ /* 0x000fe20000004100 */
[C---:B------:R-:W-:Y:S01]  /*6b90*/  IADD3 R242, PT, PT, R236.reuse, 0x2210, RZ ;  /* 0x00002210ecf27810 */ /* 0x040fe20007ffe0ff */
[----:B--2---:R-:W2:Y:S01]  /*6ba0*/  LDTM.x16 R4, tmem[UR4+0x60] ;  /* 0x00006004000479ee */ /* 0x004ea20008240000 */
[----:B------:R-:W-:Y:S01]  /*6bb0*/  NOP ;  /* 0x0000000000007918 */ /* 0x000fe20000000000 */
[----:B------:R-:W-:Y:S01]  /*6bc0*/  UIADD3 UR4, UPT, UPT, UR5, 0xc0, URZ ;  /* 0x000000c005047890 */ /* 0x000fe2000fffe0ff */
[----:B------:R-:W-:Y:S01]  /*6bd0*/  IADD3 R241, PT, PT, R236, 0x3210, RZ ;  /* 0x00003210ecf17810 */ /* 0x000fe20007ffe0ff */
[----:B---3--:R-:W-:Y:S01]  /*6be0*/  FMUL R0, R120, R104 ;  /* 0x0000006878007220 */ /* 0x008fe20000400000 */
[C---:B------:R-:W-:Y:S01]  /*6bf0*/  @P0 IADD3 R244, PT, PT, R238.reuse, -0x10, RZ ;  /* 0xfffffff0eef40810 */ /* 0x040fe20007ffe0ff */
[----:B------:R-:W-:Y:S01]  /*6c00*/  UPRMT UR4, UR43, 0x654, UR4 ;  /* 0x000006542b047896 */ /* 0x000fe20008000004 */
[C---:B------:R-:W-:Y:S01]  /*6c10*/  @P0 IADD3 R243, PT, PT, R238.reuse, 0xff0, RZ ;  /* 0x00000ff0eef30810 */ /* 0x040fe20007ffe0ff */
[C---:B------:R-:W-:Y:S01]  /*6c20*/  FFMA R0, R121.reuse, R122, R0 ;  /* 0x0000007a79007223 */ /* 0x040fe20000000000 */
[----:B------:R-:W-:Y:S01]  /*6c30*/  @P0 IADD3 R242, PT, PT, R238, 0x1ff0, RZ ;  /* 0x00001ff0eef20810 */ /* 0x000fe20007ffe0ff */
[----:B------:R-:W-:Y:S01]  /*6c40*/  FMUL R3, R120, R105 ;  /* 0x0000006978037220 */ /* 0x000fe20000400000 */
[----:B------:R-:W-:Y:S01]  /*6c50*/  @P0 IADD3 R241, PT, PT, R238, 0x2ff0, RZ ;  /* 0x00002ff0eef10810 */ /* 0x000fe20007ffe0ff */
[----:B------:R-:W-:Y:S01]  /*6c60*/  FMUL R20, R120, R106 ;  /* 0x0000006a78147220 */ /* 0x000fe20000400000 */
[----:B------:R-:W-:Y:S01]  /*6c70*/  IADD3 R240, PT, PT, R236, 0x4210, RZ ;  /* 0x00004210ecf07810 */ /* 0x000fe20007ffe0ff */
[C---:B------:R-:W-:Y:S01]  /*6c80*/  FFMA R3, R121.reuse, R123, R3 ;  /* 0x0000007b79037223 */ /* 0x040fe20000000003 */
[----:B--2---:R-:W-:Y:S01]  /*6c90*/  SYNCS.ARRIVE.TRANS64.RED.A1T0 RZ, [UR4], RZ ;  /* 0x000000ffffff79a7 */ /* 0x004fe20008100404 */
[----:B------:R-:W-:Y:S01]  /*6ca0*/  @P0 IADD3 R240, PT, PT, R238, 0x3ff0, RZ ;  /* 0x00003ff0eef00810 */ /* 0x000fe20007ffe0ff */
[----:B------:R-:W-:Y:S01]  /*6cb0*/  FFMA R20, R121, R124, R20 ;  /* 0x0000007c79147223 */ /* 0x000fe20000000014 */
[----:B------:R-:W-:Y:S01]  /*6cc0*/  IADD3 R239, PT, PT, R236, 0x5210, RZ ;  /* 0x00005210ecef7810 */ /* 0x000fe20007ffe0ff */
[C---:B------:R-:W-:Y:S01]  /*6cd0*/  FMUL R21, R120.reuse, R107 ;  /* 0x0000006b78157220 */ /* 0x040fe20000400000 */
[----:B------:R-:W-:Y:S01]  /*6ce0*/  F2FP.F16.F32.PACK_AB R124, R3, R0 ;  /* 0x00000000037c723e */ /* 0x000fe200000000ff */
[----:B------:R-:W-:Y:S01]  /*6cf0*/  FMUL R22, R120, R108 ;  /* 0x0000006c78167220 */ /* 0x000fe20000400000 */
[----:B------:R-:W-:Y:S01]  /*6d00*/  @P0 IADD3 R239, PT, PT, R238, 0x4ff0, RZ ;  /* 0x00004ff0eeef0810 */ /* 0x000fe20007ffe0ff */
[C---:B------:R-:W-:Y:S01]  /*6d10*/  FFMA R21, R121.reuse, R125, R21 ;  /* 0x0000007d79157223 */ /* 0x040fe20000000015 */
[----:B------:R-:W-:Y:S01]  /*6d20*/  IADD3 R122, PT, PT, R236, 0x6210, RZ ;  /* 0x00006210ec7a7810 */ /* 0x000fe20007ffe0ff */
[----:B------:R-:W-:Y:S01]  /*6d30*/  FFMA R22, R121, R126, R22 ;  /* 0x0000007e79167223 */ /* 0x000fe20000000016 */
[----:B------:R-:W-:Y:S01]  /*6d40*/  @P0 IADD3 R122, PT, PT, R238, 0x5ff0, RZ ;  /* 0x00005ff0ee7a0810 */ /* 0x000fe20007ffe0ff */
[--C-:B------:R-:W-:Y:S01]  /*6d50*/  HADD2.F32 R128, -RZ, R131.reuse.H0_H0 ;  /* 0x20000083ff807230 */ /* 0x100fe20000004100 */
[----:B------:R-:W-:Y:S01]  /*6d60*/  F2FP.F16.F32.PACK_AB R125, R21, R20 ;  /* 0x00000014157d723e */ /* 0x000fe200000000ff */
[C---:B------:R-:W-:Y:S01]  /*6d70*/  FMUL R23, R120.reuse, R109 ;  /* 0x0000006d78177220 */ /* 0x040fe20000400000 */
[----:B------:R-:W-:Y:S02]  /*6d80*/  HADD2.F32 R129, -RZ, R131.H1_H1 ;  /* 0x30000083ff817230 */ /* 0x000fe40000004100 */
[C---:B------:R-:W-:Y:S01]  /*6d90*/  FMUL R104, R120.reuse, R110 ;  /* 0x0000006e78687220 */ /* 0x040fe20000400000 */
[C---:B------:R-:W-:Y:S01]  /*6da0*/  FMUL R108, R120.reuse, R114 ;  /* 0x00000072786c7220 */ /* 0x040fe20000400000 */
[C---:B------:R-:W-:Y:S01]  /*6db0*/  FFMA R23, R121.reuse, R127, R23 ;  /* 0x0000007f79177223 */ /* 0x040fe20000000017 */
[C---:B------:R-:W-:Y:S01]  /*6dc0*/  FMUL R105, R120.reuse, R111 ;  /* 0x0000006f78697220 */ /* 0x040fe20000400000 */
[----:B------:R-:W-:Y:S01]  /*6dd0*/  FFMA R104, R121, R128, R104 ;  /* 0x0000008079687223 */ /* 0x000fe20000000068 */
[C---:B------:R-:W-:Y:S01]  /*6de0*/  FMUL R109, R120.reuse, R115 ;  /* 0x00000073786d7220 */ /* 0x040fe20000400000 */
[--C-:B------:R-:W-:Y:S01]  /*6df0*/  HADD2.F32 R114, -RZ, R132.reuse.H0_H0 ;  /* 0x20000084ff727230 */ /* 0x100fe20000004100 */
[----:B------:R-:W-:Y:S01]  /*6e00*/  F2FP.F16.F32.PACK_AB R126, R23, R22 ;  /* 0x00000016177e723e */ /* 0x000fe200000000ff */
[----:B------:R-:W-:Y:S01]  /*6e10*/  FFMA R105, R121, R129, R105 ;  /* 0x0000008179697223 */ /* 0x000fe20000000069 */
[C---:B------:R-:W-:Y:S01]  /*6e20*/  FMUL R106, R120.reuse, R112 ;  /* 0x00000070786a7220 */ /* 0x040fe20000400000 */
[----:B------:R-:W-:Y:S02]  /*6e30*/  HADD2.F32 R115, -RZ, R132.H1_H1 ;  /* 0x30000084ff737230 */ /* 0x000fe40000004100 */
[C---:B------:R-:W-:Y:S01]  /*6e40*/  FMUL R110, R120.reuse, R116 ;  /* 0x00000074786e7220 */ /* 0x040fe20000400000 */
[C---:B------:R-:W-:Y:S01]  /*6e50*/  FMUL R107, R120.reuse, R113 ;  /* 0x00000071786b7220 */ /* 0x040fe20000400000 */
[----:B------:R-:W-:Y:S01]  /*6e60*/  HADD2.F32 R116, -RZ, R133.H0_H0 ;  /* 0x20000085ff747230 */ /* 0x000fe20000004100 */
[----:B------:R-:W-:Y:S01]  /*6e70*/  F2FP.F16.F32.PACK_AB R127, R105, R104 ;  /* 0x00000068697f723e */ /* 0x000fe200000000ff */
[C---:B------:R-:W-:Y:S01]  /*6e80*/  FFMA R106, R121.reuse, R114, R106 ;  /* 0x00000072796a7223 */ /* 0x040fe2000000006a */
[C---:B------:R-:W-:Y:S01]  /*6e90*/  FFMA R107, R121.reuse, R115, R107 ;  /* 0x00000073796b7223 */ /* 0x040fe2000000006b */
[----:B------:R-:W-:Y:S02]  /*6ea0*/  HADD2.F32 R130, -RZ, R135.H0_H0 ;  /* 0x20000087ff827230 */ /* 0x000fe40000004100 */
[----:B------:R-:W-:Y:S01]  /*6eb0*/  FFMA R108, R121, R116, R108 ;  /* 0x00000074796c7223 */ /* 0x000fe2000000006c */
[----:B------:R2:W-:Y:S01]  /*6ec0*/  STS.128 [R236+0x200], R124 ;  /* 0x0002007cec007388 */ /* 0x0005e20000000c00 */
[C---:B------:R-:W-:Y:S01]  /*6ed0*/  FMUL R111, R120.reuse, R117 ;  /* 0x00000075786f7220 */ /* 0x040fe20000400000 */
[----:B------:R-:W-:Y:S01]  /*6ee0*/  HADD2.F32 R117, -RZ, R133.H1_H1 ;  /* 0x30000085ff757230 */ /* 0x000fe20000004100 */
[----:B------:R-:W-:Y:S01]  /*6ef0*/  F2FP.F16.F32.PACK_AB R20, R107, R106 ;  /* 0x0000006a6b14723e */ /* 0x000fe200000000ff */
[C---:B------:R-:W-:Y:S01]  /*6f00*/  FMUL R112, R120.reuse, R118 ;  /* 0x0000007678707220 */ /* 0x040fe20000400000 */
[C---:B------:R-:W-:Y:S01]  /*6f10*/  FMUL R113, R120.reuse, R119 ;  /* 0x0000007778717220 */ /* 0x040fe20000400000 */
[--C-:B------:R-:W-:Y:S02]  /*6f20*/  HADD2.F32 R118, -RZ, R134.reuse.H0_H0 ;  /* 0x20000086ff767230 */ /* 0x100fe40000004100 */
[C---:B------:R-:W-:Y:S01]  /*6f30*/  FFMA R109, R121.reuse, R117, R109 ;  /* 0x00000075796d7223 */ /* 0x040fe2000000006d */
[----:B------:R-:W-:Y:S02]  /*6f40*/  HADD2.F32 R119, -RZ, R134.H1_H1 ;  /* 0x30000086ff777230 */ /* 0x000fe40000004100 */
[C---:B------:R-:W-:Y:S01]  /*6f50*/  FMUL R88, R120.reuse, R88 ;  /* 0x0000005878587220 */ /* 0x040fe20000400000 */
[----:B------:R-:W-:Y:S02]  /*6f60*/  HADD2.F32 R131, -RZ, R135.H1_H1 ;  /* 0x30000087ff837230 */ /* 0x000fe40000004100 */
[----:B------:R-:W-:Y:S01]  /*6f70*/  FFMA R110, R121, R118, R110 ;  /* 0x00000076796e7223 */ /* 0x000fe2000000006e */
[----:B------:R-:W-:Y:S01]  /*6f80*/  F2FP.F16.F32.PACK_AB R21, R109, R108 ;  /* 0x0000006c6d15723e */ /* 0x000fe200000000ff */
[C---:B------:R-:W-:Y:S01]  /*6f90*/  FFMA R111, R121.reuse, R119, R111 ;  /* 0x00000077796f7223 */ /* 0x040fe2000000006f */
[C---:B------:R-:W-:Y:S01]  /*6fa0*/  FFMA R112, R121.reuse, R130, R112 ;  /* 0x0000008279707223 */ /* 0x040fe20000000070 */
[----:B------:R-:W-:Y:S01]  /*6fb0*/  FFMA R113, R121, R131, R113 ;  /* 0x0000008379717223 */ /* 0x000fe20000000071 */
[--C-:B------:R-:W-:Y:S02]  /*6fc0*/  HADD2.F32 R132, -RZ, R136.reuse.H0_H0 ;  /* 0x20000088ff847230 */ /* 0x100fe40000004100 */
[C---:B------:R-:W-:Y:S01]  /*6fd0*/  FMUL R89, R120.reuse, R89 ;  /* 0x0000005978597220 */ /* 0x040fe20000400000 */
[----:B------:R-:W-:Y:S01]  /*6fe0*/  F2FP.F16.F32.PACK_AB R22, R111, R110 ;  /* 0x0000006e6f16723e */ /* 0x000fe200000000ff */
[----:B------:R-:W-:Y:S01]  /*6ff0*/  HADD2.F32 R133, -RZ, R136.H1_H1 ;  /* 0x30000088ff857230 */ /* 0x000fe20000004100 */
[----:B------:R-:W-:Y:S01]  /*7000*/  F2FP.F16.F32.PACK_AB R23, R113, R112 ;  /* 0x000000707117723e */ /* 0x000fe200000000ff */
[C---:B------:R-:W-:Y:S01]  /*7010*/  FFMA R88, R121.reuse, R132, R88 ;  /* 0x0000008479587223 */ /* 0x040fe20000000058 */
[--C-:B------:R-:W-:Y:S02]  /*7020*/  HADD2.F32 R134, -RZ, R137.reuse.H0_H0 ;  /* 0x20000089ff867230 */ /* 0x100fe40000004100 */
[C---:B------:R-:W-:Y:S01]  /*7030*/  FMUL R90, R120.reuse, R90 ;  /* 0x0000005a785a7220 */ /* 0x040fe20000400000 */
[C---:B------:R-:W-:Y:S01]  /*7040*/  FFMA R89, R121.reuse, R133, R89 ;  /* 0x0000008579597223 */ /* 0x040fe20000000059 */
[----:B------:R2:W-:Y:S01]  /*7050*/  STS.128 [R244], R20 ;  /* 0x00000014f4007388 */ /* 0x0005e20000000c00 */
[----:B------:R-:W-:Y:S02]  /*7060*/  HADD2.F32 R135, -RZ, R137.H1_H1 ;  /* 0x30000089ff877230 */ /* 0x000fe40000004100 */
[----:B------:R-:W-:Y:S01]  /*7070*/  FFMA R90, R121, R134, R90 ;  /* 0x00000086795a7223 */ /* 0x000fe2000000005a */
[--C-:B------:R-:W-:Y:S01]  /*7080*/  HADD2.F32 R136, -RZ, R138.reuse.H0_H0 ;  /* 0x2000008aff887230 */ /* 0x100fe20000004100 */
[----:B------:R-:W-:Y:S01]  /*7090*/  F2FP.F16.F32.PACK_AB R88, R89, R88 ;  /* 0x000000585958723e */ /* 0x000fe200000000ff */
[C---:B------:R-:W-:Y:S01]  /*70a0*/  FMUL R91, R120.reuse, R91 ;  /* 0x0000005b785b7220 */ /* 0x040fe20000400000 */
[----:B------:R-:W-:Y:S02]  /*70b0*/  HADD2.F32 R137, -RZ, R138.H1_H1 ;  /* 0x3000008aff897230 */ /* 0x000fe40000004100 */
[C---:B------:R-:W-:Y:S01]  /*70c0*/  FMUL R92, R120.reuse, R92 ;  /* 0x0000005c785c7220 */ /* 0x040fe20000400000 */
[--C-:B------:R-:W-:Y:S02]  /*70d0*/  HADD2.F32 R138, -RZ, R139.reuse.H0_H0 ;  /* 0x2000008bff8a7230 */ /* 0x100fe40000004100 */
[C---:B------:R-:W-:Y:S01]  /*70e0*/  FFMA R91, R121.reuse, R135, R91 ;  /* 0x00000087795b7223 */ /* 0x040fe2000000005b */
[C---:B------:R-:W-:Y:S01]  /*70f0*/  FMUL R93, R120.reuse, R93 ;  /* 0x0000005d785d7220 */ /* 0x040fe20000400000 */
[----:B------:R-:W-:Y:S01]  /*7100*/  FFMA R92, R121, R136, R92 ;  /* 0x00000088795c7223 */ /* 0x000fe2000000005c */
[----:B------:R-:W-:Y:S02]  /*7110*/  HADD2.F32 R139, -RZ, R139.H1_H1 ;  /* 0x3000008bff8b7230 */ /* 0x000fe40000004100 */
[C---:B------:R-:W-:Y:S01]  /*7120*/  FMUL R94, R120.reuse, R94 ;  /* 0x0000005e785e7220 */ /* 0x040fe20000400000 */
[----:B------:R-:W-:Y:S01]  /*7130*/  F2FP.F16.F32.PACK_AB R89, R91, R90 ;  /* 0x0000005a5b59723e */ /* 0x000fe200000000ff */
[C---:B------:R-:W-:Y:S01]  /*7140*/  FFMA R93, R121.reuse, R137, R93 ;  /* 0x00000089795d7223 */ /* 0x040fe2000000005d */
[C---:B------:R-:W-:Y:S01]  /*7150*/  FMUL R95, R120.reuse, R95 ;  /* 0x0000005f785f7220 */ /* 0x040fe20000400000 */
[----:B------:R-:W-:Y:S01]  /*7160*/  FFMA R94, R121, R138, R94 ;  /* 0x0000008a795e7223 */ /* 0x000fe2000000005e */
[--C-:B------:R-:W-:Y:S02]  /*7170*/  HADD2.F32 R140, -RZ, R144.reuse.H0_H0 ;  /* 0x20000090ff8c7230 */ /* 0x100fe40000004100 */
[C---:B------:R-:W-:Y:S01]  /*7180*/  FMUL R96, R120.reuse, R96 ;  /* 0x0000006078607220 */ /* 0x040fe20000400000 */
[----:B------:R-:W-:Y:S01]  /*7190*/  F2FP.F16.F32.PACK_AB R90, R93, R92 ;  /* 0x0000005c5d5a723e */ /* 0x000fe200000000ff */
[C---:B------:R-:W-:Y:S01]  /*71a0*/  FFMA R95, R121.reuse, R139, R95 ;  /* 0x0000008b795f7223 */ /* 0x040fe2000000005f */
[----:B------:R-:W-:Y:S02]  /*71b0*/  HADD2.F32 R141, -RZ, R144.H1_H1 ;  /* 0x30000090ff8d7230 */ /* 0x000fe40000004100 */
[----:B------:R-:W-:Y:S01]  /*71c0*/  FFMA R96, R121, R140, R96 ;  /* 0x0000008c79607223 */ /* 0x000fe20000000060 */
[C---:B------:R-:W-:Y:S01]  /*71d0*/  FMUL R97, R120.reuse, R97 ;  /* 0x0000006178617220 */ /* 0x040fe20000400000 */
[--C-:B------:R-:W-:Y:S01]  /*71e0*/  HADD2.F32 R142, -RZ, R145.reuse.H0_H0 ;  /* 0x20000091ff8e7230 */ /* 0x100fe20000004100 */
[----:B------:R-:W-:Y:S01]  /*71f0*/  F2FP.F16.F32.PACK_AB R91, R95, R94 ;  /* 0x0000005e5f5b723e */ /* 0x000fe200000000ff */
[C---:B------:R-:W-:Y:S01]  /*7200*/  FMUL R98, R120.reuse, R98 ;  /* 0x0000006278627220 */ /* 0x040fe20000400000 */
[C---:B------:R-:W-:Y:S01]  /*7210*/  FFMA R97, R121.reuse, R141, R97 ;  /* 0x0000008d79617223 */ /* 0x040fe20000000061 */
[----:B------:R-:W-:Y:S02]  /*7220*/  HADD2.F32 R143, -RZ, R145.H1_H1 ;  /* 0x30000091ff8f7230 */ /* 0x000fe40000004100 */
[C---:B------:R-:W-:Y:S01]  /*7230*/  FMUL R99, R120.reuse, R99 ;  /* 0x0000006378637220 */ /* 0x040fe20000400000 */
[----:B------:R2:W-:Y:S01]  /*7240*/  STS.128 [R236+0x1200], R88 ;  /* 0x00120058ec007388 */ /* 0x0005e20000000c00 */
[----:B------:R-:W-:Y:S01]  /*7250*/  FFMA R98, R121, R142, R98 ;  /* 0x0000008e79627223 */ /* 0x000fe20000000062 */
[----:B------:R-:W-:Y:S01]  /*7260*/  F2FP.F16.F32.PACK_AB R96, R97, R96 ;  /* 0x000000606160723e */ /* 0x000fe200000000ff */
[----:B------:R-:W-:Y:S01]  /*7270*/  FFMA R99, R121, R143, R99 ;  /* 0x0000008f79637223 */ /* 0x000fe20000000063 */
[--C-:B------:R-:W-:Y:S02]  /*7280*/  HADD2.F32 R144, -RZ, R146.reuse.H0_H0 ;  /* 0x20000092ff907230 */ /* 0x100fe40000004100 */
[C---:B------:R-:W-:Y:S01]  /*7290*/  FMUL R100, R120.reuse, R100 ;  /* 0x0000006478647220 */ /* 0x040fe20000400000 */
[----:B------:R-:W-:Y:S02]  /*72a0*/  HADD2.F32 R145, -RZ, R146.H1_H1 ;  /* 0x30000092ff917230 */ /* 0x000fe40000004100 */
[C---:B------:R-:W-:Y:S01]  /*72b0*/  FMUL R101, R120.reuse, R101 ;  /* 0x0000006578657220 */ /* 0x040fe20000400000 */
[----:B------:R-:W-:Y:S01]  /*72c0*/  F2FP.F16.F32.PACK_AB R97, R99, R98 ;  /* 0x000000626361723e */ /* 0x000fe200000000ff */
[C---:B------:R-:W-:Y:S01]  /*72d0*/  FFMA R100, R121.reuse, R144, R100 ;  /* 0x0000009079647223 */ /* 0x040fe20000000064 */
[--C-:B------:R-:W-:Y:S02]  /*72e0*/  HADD2.F32 R146, -RZ, R147.reuse.H0_H0 ;  /* 0x20000093ff927230 */ /* 0x100fe40000004100 */
[----:B------:R-:W-:Y:S01]  /*72f0*/  FFMA R101, R121, R145, R101 ;  /* 0x0000009179657223 */ /* 0x000fe20000000065 */
[C---:B------:R-:W-:Y:S01]  /*7300*/  FMUL R102, R120.reuse, R102 ;  /* 0x0000006678667220 */ /* 0x040fe20000400000 */
[----:B------:R-:W-:Y:S02]  /*7310*/  HADD2.F32 R147, -RZ, R147.H1_H1 ;  /* 0x30000093ff937230 */ /* 0x000fe40000004100 */
[C---:B------:R-:W-:Y:S01]  /*7320*/  FMUL R103, R120.reuse, R103 ;  /* 0x0000006778677220 */ /* 0x040fe20000400000 */
[--C-:B------:R-:W-:Y:S01]  /*7330*/  HADD2.F32 R148, -RZ, R152.reuse.H0_H0 ;  /* 0x20000098ff947230 */ /* 0x100fe20000004100 */
[----:B------:R-:W-:Y:S01]  /*7340*/  F2FP.F16.F32.PACK_AB R98, R101, R100 ;  /* 0x000000646562723e */ /* 0x000fe200000000ff */
[C---:B------:R-:W-:Y:S01]  /*7350*/  FFMA R102, R121.reuse, R146, R102 ;  /* 0x0000009279667223 */ /* 0x040fe20000000066 */
[----:B------:R-:W-:Y:S01]  /*7360*/  FFMA R103, R121, R147, R103 ;  /* 0x0000009379677223 */ /* 0x000fe20000000067 */
[----:B------:R-:W-:Y:S02]  /*7370*/  HADD2.F32 R149, -RZ, R152.H1_H1 ;  /* 0x30000098ff957230 */ /* 0x000fe40000004100 */
[C---:B------:R-:W-:Y:S01]  /*7380*/  FMUL R72, R120.reuse, R72 ;  /* 0x0000004878487220 */ /* 0x040fe20000400000 */
[--C-:B------:R-:W-:Y:S02]  /*7390*/  HADD2.F32 R150, -RZ, R153.reuse.H0_H0 ;  /* 0x20000099ff967230 */ /* 0x100fe40000004100 */
[C---:B------:R-:W-:Y:S01]  /*73a0*/  FMUL R73, R120.reuse, R73 ;  /* 0x0000004978497220 */ /* 0x040fe20000400000 */
[----:B------:R-:W-:Y:S01]  /*73b0*/  F2FP.F16.F32.PACK_AB R99, R103, R102 ;  /* 0x000000666763723e */ /* 0x000fe200000000ff */
[C---:B------:R-:W-:Y:S01]  /*73c0*/  FFMA R72, R121.reuse, R148, R72 ;  /* 0x0000009479487223 */ /* 0x040fe20000000048 */
[----:B------:R-:W-:Y:S02]  /*73d0*/  HADD2.F32 R151, -RZ, R153.H1_H1 ;  /* 0x30000099ff977230 */ /* 0x000fe40000004100 */
[----:B------:R-:W-:Y:S01]  /*73e0*/  FFMA R73, R121, R149, R73 ;  /* 0x0000009579497223 */ /* 0x000fe20000000049 */
[C---:B------:R-:W-:Y:S01]  /*73f0*/  FMUL R74, R120.reuse, R74 ;  /* 0x0000004a784a7220 */ /* 0x040fe20000400000 */
[----:B------:R2:W-:Y:S01]  /*7400*/  STS.128 [R243], R96 ;  /* 0x00000060f3007388 */ /* 0x0005e20000000c00 */
[--C-:B------:R-:W-:Y:S02]  /*7410*/  HADD2.F32 R152, -RZ, R154.reuse.H0_H0 ;  /* 0x2000009aff987230 */ /* 0x100fe40000004100 */
[C---:B------:R-:W-:Y:S01]  /*7420*/  FMUL R75, R120.reuse, R75 ;  /* 0x0000004b784b7220 */ /* 0x040fe20000400000 */
[----:B------:R-:W-:Y:S01]  /*7430*/  F2FP.F16.F32.PACK_AB R72, R73, R72 ;  /* 0x000000484948723e */ /* 0x000fe200000000ff */
[C---:B------:R-:W-:Y:S01]  /*7440*/  FFMA R74, R121.reuse, R150, R74 ;  /* 0x00000096794a7223 */ /* 0x040fe2000000004a */
[----:B------:R-:W-:Y:S02]  /*7450*/  HADD2.F32 R153, -RZ, R154.H1_H1 ;  /* 0x3000009aff997230 */ /* 0x000fe40000004100 */
[----:B------:R-:W-:Y:S01]  /*7460*/  FFMA R75, R121, R151, R75 ;  /* 0x00000097794b7223 */ /* 0x000fe2000000004b */
[C---:B------:R-:W-:Y:S01]  /*7470*/  FMUL R76, R120.reuse, R76 ;  /* 0x0000004c784c7220 */ /* 0x040fe20000400000 */
[--C-:B------:R-:W-:Y:S02]  /*7480*/  HADD2.F32 R154, -RZ, R155.reuse.H0_H0 ;  /* 0x2000009bff9a7230 */ /* 0x100fe40000004100 */
[C---:B------:R-:W-:Y:S01]  /*7490*/  FMUL R77, R120.reuse, R77 ;  /* 0x0000004d784d7220 */ /* 0x040fe20000400000 */
[----:B------:R-:W-:Y:S01]  /*74a0*/  HADD2.F32 R155, -RZ, R155.H1_H1 ;  /* 0x3000009bff9b7230 */ /* 0x000fe20000004100 */
[----:B------:R-:W-:Y:S01]  /*74b0*/  F2FP.F16.F32.PACK_AB R73, R75, R74 ;  /* 0x0000004a4b49723e */ /* 0x000fe200000000ff */
[C---:B------:R-:W-:Y:S01]  /*74c0*/  FFMA R76, R121.reuse, R152, R76 ;  /* 0x00000098794c7223 */ /* 0x040fe2000000004c */
[----:B------:R-:W-:Y:S01]  /*74d0*/  FFMA R77, R121, R153, R77 ;  /* 0x00000099794d7223 */ /* 0x000fe2000000004d */
[C---:B------:R-:W-:Y:S01]  /*74e0*/  FMUL R78, R120.reuse, R78 ;  /* 0x0000004e784e7220 */ /* 0x040fe20000400000 */
[C---:B------:R-:W-:Y:S01]  /*74f0*/  FMUL R79, R120.reuse, R79 ;  /* 0x0000004f784f7220 */ /* 0x040fe20000400000 */
[--C-:B-1----:R-:W-:Y:S02]  /*7500*/  HADD2.F32 R156, -RZ, R160.reuse.H0_H0 ;  /* 0x200000a0ff9c7230 */ /* 0x102fe40000004100 */
[C---:B------:R-:W-:Y:S01]  /*7510*/  FMUL R80, R120.reuse, R80 ;  /* 0x0000005078507220 */ /* 0x040fe20000400000 */
[----:B------:R-:W-:Y:S01]  /*7520*/  F2FP.F16.F32.PACK_AB R74, R77, R76 ;  /* 0x0000004c4d4a723e */ /* 0x000fe200000000ff */
[C---:B------:R-:W-:Y:S01]  /*7530*/  FFMA R78, R121.reuse, R154, R78 ;  /* 0x0000009a794e7223 */ /* 0x040fe2000000004e */
[C---:B------:R-:W-:Y:S01]  /*7540*/  FFMA R79, R121.reuse, R155, R79 ;  /* 0x0000009b794f7223 */ /* 0x040fe2000000004f */
[----:B------:R-:W-:Y:S01]  /*7550*/  FFMA R80, R121, R156, R80 ;  /* 0x0000009c79507223 */ /* 0x000fe20000000050 */
[----:B------:R-:W-:Y:S02]  /*7560*/  HADD2.F32 R157, -RZ, R160.H1_H1 ;  /* 0x300000a0ff9d7230 */ /* 0x000fe40000004100 */
        /* <DEDUP_REMOVED lines=9> */
[--C-:B------:R-:W-:Y:S01]  /*7600*/  HADD2.F32 R160, -RZ, R162.reuse.H0_H0 ;  /* 0x200000a2ffa07230 */ /* 0x100fe20000004100 */
[----:B------:R-:W-:Y:S01]  /*7610*/  F2FP.F16.F32.PACK_AB R80, R81, R80 ;  /* 0x000000505150723e */ /* 0x000fe200000000ff */
        /* <DEDUP_REMOVED lines=40> */
[--C-:B------:R-:W-:Y:S02]  /*78a0*/  HADD2.F32 R172, -RZ, R176.reuse.H0_H0 ;  /* 0x200000b0ffac7230 */ /* 0x100fe40000004100 */
[C---:B------:R-:W-:Y:S01]  /*78b0*/  FMUL R64, R120.reuse, R64 ;  /* 0x0000004078407220 */ /* 0x040fe20000400000 */
[----:B------:R-:W-:Y:S01]  /*78c0*/  HADD2.F32 R173, -RZ, R176.H1_H1 ;  /* 0x300000b0ffad7230 */ /* 0x000fe20000004100 */
[----:B------:R-:W-:Y:S01]  /*78d0*/  F2FP.F16.F32.PACK_AB R58, R61, R60 ;  /* 0x0000003c3d3a723e */ /* 0x000fe200000000ff */
[C---:B------:R-:W-:Y:S01]  /*78e0*/  FFMA R62, R121.reuse, R170, R62 ;  /* 0x000000aa793e7223 */ /* 0x040fe2000000003e */
[C---:B------:R-:W-:Y:S01]  /*78f0*/  FFMA R63, R121.reuse, R171, R63 ;  /* 0x000000ab793f7223 */ /* 0x040fe2000000003f */
        /* <DEDUP_REMOVED lines=9> */
[--C-:B------:R-:W-:Y:S01]  /*7990*/  HADD2.F32 R176, -RZ, R178.reuse.H0_H0 ;  /* 0x200000b2ffb07230 */ /* 0x100fe20000004100 */
[----:B------:R2:W-:Y:S01]  /*79a0*/  STS.128 [R236+0x3200], R56 ;  /* 0x00320038ec007388 */ /* 0x0005e20000000c00 */
        /* <DEDUP_REMOVED lines=111> */
[----:B------:R-:W-:Y:S01]  /*80a0*/  FFMA R33, R121, R205, R33 ;  /* 0x000000cd79217223 */ /* 0x000fe20000000021 */
[C---:B------:R-:W-:Y:S01]  /*80b0*/  FMUL R35, R120.reuse, R35 ;  /* 0x0000002378237220 */ /* 0x040fe20000400000 */
[--C-:B------:R-:W-:Y:S02]  /*80c0*/  HADD2.F32 R208, -RZ, R210.reuse.H0_H0 ;  /* 0x200000d2ffd07230 */ /* 0x100fe40000004100 */
[C---:B------:R-:W-:Y:S01]  /*80d0*/  FMUL R36, R120.reuse, R36 ;  /* 0x0000002478247220 */ /* 0x040fe20000400000 */
[----:B------:R2:W-:Y:S01]  /*80e0*/  STS.128 [R236+0x5200], R24 ;  /* 0x00520018ec007388 */ /* 0x0005e20000000c00 */
        /* <DEDUP_REMOVED lines=11> */
[C---:B------:R-:W-:Y:S01]  /*81a0*/  FMUL R39, R120.reuse, R39 ;  /* 0x0000002778277220 */ /* 0x040fe20000400000 */
[--C-:B------:R-:W-:Y:S02]  /*81b0*/  HADD2.F32 R212, -RZ, R216.reuse.H0_H0 ;  /* 0x200000d8ffd47230 */ /* 0x100fe40000004100 */
[C---:B------:R-:W-:Y:S01]  /*81c0*/  FMUL R4, R120.reuse, R4 ;  /* 0x0000000478047220 */ /* 0x040fe20000400000 */
[----:B------:R-:W-:Y:S02]  /*81d0*/  HADD2.F32 R213, -RZ, R216.H1_H1 ;  /* 0x300000d8ffd57230 */ /* 0x000fe40000004100 */
[C---:B------:R-:W-:Y:S01]  /*81e0*/  FMUL R5, R120.reuse, R5 ;  /* 0x0000000578057220 */ /* 0x040fe20000400000 */
[--C-:B------:R-:W-:Y:S02]  /*81f0*/  HADD2.F32 R214, -RZ, R217.reuse.H0_H0 ;  /* 0x200000d9ffd67230 */ /* 0x100fe40000004100 */
[C---:B------:R-:W-:Y:S01]  /*8200*/  FFMA R38, R121.reuse, R210, R38 ;  /* 0x000000d279267223 */ /* 0x040fe20000000026 */
[----:B------:R-:W-:Y:S02]  /*8210*/  HADD2.F32 R215, -RZ, R217.H1_H1 ;  /* 0x300000d9ffd77230 */ /* 0x000fe40000004100 */
[C---:B------:R-:W-:Y:S01]  /*8220*/  FMUL R6, R120.reuse, R6 ;  /* 0x0000000678067220 */ /* 0x040fe20000400000 */
[C---:B------:R-:W-:Y:S01]  /*8230*/  FFMA R39, R121.reuse, R211, R39 ;  /* 0x000000d379277223 */ /* 0x040fe20000000027 */
[--C-:B------:R-:W-:Y:S02]  /*8240*/  HADD2.F32 R216, -RZ, R218.reuse.H0_H0 ;  /* 0x200000daffd87230 */ /* 0x100fe40000004100 */
[C---:B------:R-:W-:Y:S01]  /*8250*/  FMUL R7, R120.reuse, R7 ;  /* 0x0000000778077220 */ /* 0x040fe20000400000 */
        /* <DEDUP_REMOVED lines=9> */
[----:B------:R-:W-:Y:S01]  /*82f0*/  FFMA R7, R121, R215, R7 ;  /* 0x000000d779077223 */ /* 0x000fe20000000007 */
[--C-:B------:R-:W-:Y:S02]  /*8300*/  HADD2.F32 R220, -RZ, R224.reuse.H0_H0 ;  /* 0x200000e0ffdc7230 */ /* 0x100fe40000004100 */
[C---:B------:R-:W-:Y:S01]  /*8310*/  FMUL R11, R120.reuse, R11 ;  /* 0x0000000b780b7220 */ /* 0x040fe20000400000 */
[----:B------:R-:W-:Y:S01]  /*8320*/  F2FP.F16.F32.PACK_AB R34, R37, R36 ;  /* 0x000000242522723e */ /* 0x000fe200000000ff */
[----:B------:R-:W-:Y:S01]  /*8330*/  FFMA R8, R121, R216, R8 ;  /* 0x000000d879087223 */ /* 0x000fe20000000008 */
[----:B------:R-:W-:Y:S01]  /*8340*/  F2FP.F16.F32.PACK_AB R35, R39, R38 ;  /* 0x000000262723723e */ /* 0x000fe200000000ff */
[----:B------:R-:W-:Y:S02]  /*8350*/  HADD2.F32 R221, -RZ, R224.H1_H1 ;  /* 0x300000e0ffdd7230 */ /* 0x000fe40000004100 */
[C---:B------:R-:W-:Y:S01]  /*8360*/  FMUL R12, R120.reuse, R12 ;  /* 0x0000000c780c7220 */ /* 0x040fe20000400000 */
[C---:B------:R-:W-:Y:S01]  /*8370*/  FFMA R9, R121.reuse, R217, R9 ;  /* 0x000000d979097223 */ /* 0x040fe20000000009 */
[--C-:B------:R-:W-:Y:S01]  /*8380*/  HADD2.F32 R222, -RZ, R225.reuse.H0_H0 ;  /* 0x200000e1ffde7230 */ /* 0x100fe20000004100 */
[----:B------:R2:W-:Y:S01]  /*8390*/  STS.128 [R239], R32 ;  /* 0x00000020ef007388 */ /* 0x0005e20000000c00 */
        /* <DEDUP_REMOVED lines=15> */
[----:B------:R-:W-:Y:S02]  /*8490*/  HADD2.F32 R227, -RZ, R227.H1_H1 ;  /* 0x300000e3ffe37230 */ /* 0x000fe40000004100 */
[C---:B------:R-:W-:Y:S01]  /*84a0*/  FMUL R18, R120.reuse, R18 ;  /* 0x0000001278127220 */ /* 0x040fe20000400000 */
[----:B------:R-:W-:Y:S01]  /*84b0*/  F2FP.F16.F32.PACK_AB R5, R7, R6 ;  /* 0x000000060705723e */ /* 0x000fe200000000ff */
[----:B------:R-:W-:Y:S01]  /*84c0*/  FFMA R15, R121, R223, R15 ;  /* 0x000000df790f7223 */ /* 0x000fe2000000000f */
[----:B------:R-:W-:Y:S01]  /*84d0*/  FMUL R19, R120, R19 ;  /* 0x0000001378137220 */ /* 0x000fe20000400000 */
[----:B------:R-:W-:Y:S01]  /*84e0*/  F2FP.F16.F32.PACK_AB R6, R9, R8 ;  /* 0x000000080906723e */ /* 0x000fe200000000ff */
[----:B------:R-:W-:Y:S01]  /*84f0*/  FFMA R16, R121, R224, R16 ;  /* 0x000000e079107223 */ /* 0x000fe20000000010 */
[----:B------:R-:W-:Y:S01]  /*8500*/  F2FP.F16.F32.PACK_AB R7, R11, R10 ;  /* 0x0000000a0b07723e */ /* 0x000fe200000000ff */
[C---:B------:R-:W-:Y:S01]  /*8510*/  FFMA R17, R121.reuse, R225, R17 ;  /* 0x000000e179117223 */ /* 0x040fe20000000011 */
[C---:B------:R-:W-:Y:S01]  /*8520*/  FFMA R18, R121.reuse, R226, R18 ;  /* 0x000000e279127223 */ /* 0x040fe20000000012 */
[----:B------:R-:W-:Y:S01]  /*8530*/  FFMA R19, R121, R227, R19 ;  /* 0x000000e379137223 */ /* 0x000fe20000000013 */
[----:B------:R-:W-:Y:S01]  /*8540*/  F2FP.F16.F32.PACK_AB R12, R13, R12 ;  /* 0x0000000c0d0c723e */ /* 0x000fe200000000ff */
[----:B------:R2:W-:Y:S01]  /*8550*/  STS.128 [R236+0x6200], R4 ;  /* 0x00620004ec007388 */ /* 0x0005e20000000c00 */
[----:B------:R-:W-:Y:S01]  /*8560*/  F2FP.F16.F32.PACK_AB R13, R15, R14 ;  /* 0x0000000e0f0d723e */ /* 0x000fe200000000ff */
[----:B------:R-:W-:Y:S01]  /*8570*/  UMOV UR4, 0x400 ;  /* 0x0000040000047882 */ /* 0x000fe20000000000 */
[----:B------:R-:W-:Y:S01]  /*8580*/  F2FP.F16.F32.PACK_AB R14, R17, R16 ;  /* 0x00000010110e723e */ /* 0x000fe200000000ff */
[----:B------:R-:W-:Y:S01]  /*8590*/  UIADD3 UR13, UPT, UPT, UR44, 0x1, URZ ;  /* 0x000000012c0d7890 */ /* 0x000fe2000fffe0ff */
[----:B------:R-:W-:Y:S01]  /*85a0*/  F2FP.F16.F32.PACK_AB R15, R19, R18 ;  /* 0x00000012130f723e */ /* 0x000fe200000000ff */
[----:B------:R-:W-:Y:S01]  /*85b0*/  UIADD3 UR12, UPT, UPT, UR45, 0x1, URZ ;  /* 0x000000012d0c7890 */ /* 0x000fe2000fffe0ff */
[----:B------:R-:W-:Y:S01]  /*85c0*/  BSSY.RECONVERGENT B0, `(.L_x_99) ;  /* 0x0000031000007945 */ /* 0x000fe20003800200 */
[----:B------:R-:W-:Y:S02]  /*85d0*/  ULEA UR4, UR43, UR4, 0x18 ;  /* 0x000000042b047291 */ /* 0x000fe4000f8ec0ff */
[----:B------:R2:W-:Y:S01]  /*85e0*/  STS.128 [R122], R12 ;  /* 0x0000000c7a007388 */ /* 0x0005e20000000c00 */
[----:B------:R-:W-:Y:S01]  /*85f0*/  @!PT LDS RZ, [RZ] ;  /* 0x00000000fffff984 */ /* 0x000fe20000000800 */
[----:B------:R-:W-:Y:S01]  /*8600*/  @!PT LDS RZ, [RZ] ;  /* 0x00000000fffff984 */ /* 0x000fe20000000800 */
[----:B------:R-:W-:Y:S01]  /*8610*/  @!PT LDS RZ, [RZ] ;  /* 0x00000000fffff984 */ /* 0x000fe20000000800 */
[----:B------:R-:W-:Y:S01]  /*8620*/  @!PT LDS RZ, [RZ] ;  /* 0x00000000fffff984 */ /* 0x000fe20000000800 */
[----:B------:R1:W-:Y:S07]  /*8630*/  MEMBAR.ALL.CTA ;  /* 0x0000000000007992 */ /* 0x0003ee0000008000 */
[----:B-1----:R-:W1:Y:S02]  /*8640*/  FENCE.VIEW.ASYNC.S ;  /* 0x00000000000073c6 */ /* 0x002e640000000000 */
[----:B-1----:R-:W-:Y:S06]  /*8650*/  BAR.SYNC.DEFER_BLOCKING 0x1, 0x80 ;  /* 0x0042000000007b1d */ /* 0x002fec0000010000 */
[----:B------:R-:W-:Y:S05]  /*8660*/  @P2 BRA `(.L_x_100) ;  /* 0x0000000000982947 */ /* 0x000fea0003800000 */
[----:B------:R-:W1:Y:S01]  /*8670*/  LDCU.64 UR14, c[0x0][0x348] ;  /* 0x00006900ff0e77ac */ /* 0x000e620008000a00 */
[----:B------:R-:W-:Y:S02]  /*8680*/  UIMAD UR5, UR44, 0x7000, UR4 ;  /* 0x000070002c0578a4 */ /* 0x000fe4000f8e0204 */
[----:B------:R-:W-:Y:S02]  /*8690*/  UIMAD UR9, UR48, 0x70, URZ ;  /* 0x00000070300978a4 */ /* 0x000fe4000f8e02ff */
[----:B------:R-:W-:Y:S02]  /*86a0*/  USHF.L.U32 UR10, UR47, 0x7, URZ ;  /* 0x000000072f0a7899 */ /* 0x000fe400080006ff */
[----:B------:R-:W-:Y:S01]  /*86b0*/  UIADD3 UR8, UPT, UPT, UR5, 0x200, URZ ;  /* 0x0000020005087890 */ /* 0x000fe2000fffe0ff */
[----:B------:R-:W-:Y:S01]  /*86c0*/  UMOV UR11, UR36 ;  /* 0x00000024000b7c82 */ /* 0x000fe20008000000 */
[----:B------:R-:W-:Y:S02]  /*86d0*/  UIADD3 UR17, UPT, UPT, UR9, 0x10, URZ ;  /* 0x0000001009117890 */ /* 0x000fe4000fffe0ff */
[----:B------:R-:W-:Y:S01]  /*86e0*/  UIADD3 UR16, UPT, UPT, UR5, 0x1200, URZ ;  /* 0x0000120005107890 */ /* 0x000fe2000fffe0ff */
[----:B------:R-:W-:Y:S01]  /*86f0*/  UMOV UR19, UR36 ;  /* 0x0000002400137c82 */ /* 0x000fe20008000000 */
[----:B-1----:R-:W-:Y:S01]  /*8700*/  UIADD3 UR6, UP0, UPT, UR14, 0x680, URZ ;  /* 0x000006800e067890 */ /* 0x002fe2000ff1e0ff */
[----:B------:R-:W-:Y:S01]  /*8710*/  UMOV UR18, UR10 ;  /* 0x0000000a00127c82 */ /* 0x000fe20008000000 */
[----:B------:R-:W-:Y:S02]  /*8720*/  UIADD3 UR29, UPT, UPT, UR9, 0x20, URZ ;  /* 0x00000020091d7890 */ /* 0x000fe4000fffe0ff */
[----:B------:R-:W-:Y:S02]  /*8730*/  UIADD3.X UR7, UPT, UPT, URZ, UR15, URZ, UP0, !UPT ;  /* 0x0000000fff077290 */ /* 0x000fe400087fe4ff */
[----:B------:R-:W-:Y:S01]  /*8740*/  UIADD3 UR28, UPT, UPT, UR5, 0x2200, URZ ;  /* 0x00002200051c7890 */ /* 0x000fe2000fffe0ff */
[----:B------:R-:W-:Y:S01]  /*8750*/  UMOV UR31, UR36 ;  /* 0x00000024001f7c82 */ /* 0x000fe20008000000 */
[----:B------:R-:W-:Y:S01]  /*8760*/  UMOV UR30, UR10 ;  /* 0x0000000a001e7c82 */ /* 0x000fe20008000000 */
[----:B------:R-:W-:Y:S02]  /*8770*/  UIADD3 UR33, UPT, UPT, UR9, 0x30, URZ ;  /* 0x0000003009217890 */ /* 0x000fe4000fffe0ff */
[----:B------:R-:W-:Y:S02]  /*8780*/  UIADD3 UR32, UPT, UPT, UR5, 0x3200, URZ ;  /* 0x0000320005207890 */ /* 0x000fe4000fffe0ff */
[----:B------:R1:W-:Y:S01]  /*8790*/  UTMASTG.3D [UR8], [UR6] ;  /* 0x00000008060073b5 */ /* 0x0003e20008010000 */
[----:B------:R-:W-:Y:S01]  /*87a0*/  UMOV UR35, UR36 ;  /* 0x0000002400237c82 */ /* 0x000fe20008000000 */
[----:B------:R-:W-:Y:S01]  /*87b0*/  UMOV UR34, UR10 ;  /* 0x0000000a00227c82 */ /* 0x000fe20008000000 */
[----:B------:R-:W-:Y:S02]  /*87c0*/  UIADD3 UR25, UPT, UPT, UR9, 0x40, URZ ;  /* 0x0000004009197890 */ /* 0x000fe4000fffe0ff */
[----:B------:R-:W-:Y:S01]  /*87d0*/  UIADD3 UR24, UPT, UPT, UR5, 0x4200, URZ ;  /* 0x0000420005187890 */ /* 0x000fe2000fffe0ff */
[----:B------:R-:W-:Y:S01]  /*87e0*/  UMOV UR27, UR36 ;  /* 0x00000024001b7c82 */ /* 0x000fe20008000000 */
[----:B------:R3:W-:Y:S01]  /*87f0*/  UTMASTG.3D [UR16], [UR6] ;  /* 0x00000010060073b5 */ /* 0x0007e20008010000 */
[----:B------:R-:W-:Y:S01]  /*8800*/  UMOV UR26, UR10 ;  /* 0x0000000a001a7c82 */ /* 0x000fe20008000000 */
[----:B------:R-:W-:Y:S02]  /*8810*/  UIADD3 UR21, UPT, UPT, UR9, 0x50, URZ ;  /* 0x0000005009157890 */ /* 0x000fe4000fffe0ff */
[----:B------:R-:W-:Y:S01]  /*8820*/  UIADD3 UR20, UPT, UPT, UR5, 0x5200, URZ ;  /* 0x0000520005147890 */ /* 0x000fe2000fffe0ff */
[----:B------:R-:W-:Y:S01]  /*8830*/  UMOV UR23, UR36 ;  /* 0x0000002400177c82 */ /* 0x000fe20008000000 */
[----:B------:R-:W-:Y:S01]  /*8840*/  UMOV UR22, UR10 ;  /* 0x0000000a00167c82 */ /* 0x000fe20008000000 */
[----:B------:R3:W-:Y:S01]  /*8850*/  UTMASTG.3D [UR28], [UR6] ;  /* 0x0000001c060073b5 */ /* 0x0007e20008010000 */
[----:B------:R3:W-:Y:S01]  /*8860*/  UTMASTG.3D [UR32], [UR6] ;  /* 0x00000020060073b5 */ /* 0x0007e20008010000 */
[----:B------:R3:W-:Y:S01]  /*8870*/  UTMASTG.3D [UR24], [UR6] ;  /* 0x00000018060073b5 */ /* 0x0007e20008010000 */
[----:B-1----:R-:W-:Y:S02]  /*8880*/  UIADD3 UR9, UPT, UPT, UR9, 0x60, URZ ;  /* 0x0000006009097890 */ /* 0x002fe4000fffe0ff */
[----:B------:R-:W-:Y:S01]  /*8890*/  UIADD3 UR8, UPT, UPT, UR5, 0x6200, URZ ;  /* 0x0000620005087890 */ /* 0x000fe2000fffe0ff */
[----:B------:R3:W-:Y:S08]  /*88a0*/  UTMASTG.3D [UR20], [UR6] ;  /* 0x00000014060073b5 */ /* 0x0007f00008010000 */
[----:B------:R3:W-:Y:S02]  /*88b0*/  UTMASTG.3D [UR8], [UR6] ;  /* 0x00000008060073b5 */ /* 0x0007e40008010000 */
[----:B---3--:R0:W-:Y:S02]  /*88c0*/  UTMACMDFLUSH ;  /* 0x00000000000079b7 */ /* 0x0081e40000000000 */
.L_x_100:
[----:B------:R-:W-:Y:S05]  /*88d0*/  BSYNC.RECONVERGENT B0 ;  /* 0x0000000000007941 */ /* 0x000fea0003800200 */
.L_x_99:
[----:B------:R-:W-:Y:S04]  /*88e0*/  BSSY.RECONVERGENT B0, `(.L_x_101) ;  /* 0x0000003000007945 */ /* 0x000fe80003800200 */
[----:B------:R-:W-:Y:S05]  /*88f0*/  @P1 BRA `(.L_x_102) ;  /* 0x0000000000041947 */ /* 0x000fea0003800000 */
[----:B------:R-:W-:Y:S04]  /*8900*/  DEPBAR.LE SB0, 0x0 ;  /* 0x000080000000791a */ /* 0x000fe80000000000 */
.L_x_102:
[----:B------:R-:W-:Y:S05]  /*8910*/  BSYNC.RECONVERGENT B0 ;  /* 0x0000000000007941 */ /* 0x000fea0003800200 */
.L_x_101:
[----:B------:R-:W-:Y:S01]  /*8920*/  BAR.SYNC.DEFER_BLOCKING 0x1, 0x80 ;  /* 0x0042000000007b1d */ /* 0x000fe20000010000 */
[----:B------:R-:W-:Y:S04]  /*8930*/  UIADD3 UR51, UPT, UPT, UR51, 0x1, URZ ;  /* 0x0000000133337890 */ /* 0x000fe8000fffe0ff */
[----:B------:R-:W-:Y:S09]  /*8940*/  UISETP.NE.AND UP0, UPT, UR51, URZ, UPT ;  /* 0x000000ff3300728c */ /* 0x000ff2000bf05270 */
[----:B------:R-:W-:Y:S05]  /*8950*/  BRA.U !UP0, `(.L_x_103) ;  /* 0x00000001082c7547 */ /* 0x000fea000b800000 */
[----:B------:R-:W1:Y:S01]  /*8960*/  S2R R3, SR_CgaCtaId ;  /* 0x0000000000037919 */ /* 0x000e620000008800 */
[----:B------:R-:W-:Y:S01]  /*8970*/  ISETP.NE.AND P0, PT, R237, RZ, PT ;  /* 0x000000ffed00720c */ /* 0x000fe20003f05270 */
[----:B------:R-:W-:Y:S11]  /*8980*/  IMAD.U32 R0, RZ, RZ, UR50 ;  /* 0x00000032ff007e24 */ /* 0x000ff6000f8e00ff */
[----:B------:R-:W-:Y:S01]  /*8990*/  @!UPT UIADD3 URZ, UPT, UPT, URZ, URZ, URZ ;  /* 0x000000fffffff290 */ /* 0x000fe2000fffe0ff */
[----:B------:R-:W-:Y:S01]  /*89a0*/  @P0 LEA R0, R0, UR4, 0x3 ;  /* 0x0000000400000c11 */ /* 0x000fe2000f8e18ff */
[----:B------:R-:W-:Y:S04]  /*89b0*/  UIADD3 UR4, UPT, UPT, UR50, 0x1, URZ ;  /* 0x0000000132047890 */ /* 0x000fe8000fffe0ff */
[----:B------:R-:W-:Y:S01]  /*89c0*/  @P0 VIADD R0, R0, 0x60 ;  /* 0x0000006000000836 */ /* 0x000fe20000000000 */
[----:B------:R-:W-:Y:S04]  /*89d0*/  UISETP.NE.AND UP0, UPT, UR4, 0x2, UPT ;  /* 0x000000020400788c */ /* 0x000fe8000bf05270 */
[----:B------:R-:W-:Y:S01]  /*89e0*/  USEL UR50, UR4, URZ, UP0 ;  /* 0x000000ff04327287 */ /* 0x000fe20008000000 */
[----:B-1----:R-:W-:Y:S04]  /*89f0*/  @P0 PRMT R0, R3, 0x654, R0 ;  /* 0x0000065403000816 */ /* 0x002fe80000000000 */
[----:B------:R1:W-:Y:S07]  /*8a00*/  @P0 SYNCS.ARRIVE.TRANS64.RED.A1T0 RZ, [R0+URZ], RZ ;  /* 0x000000ff00ff09a7 */ /* 0x0003ee00081004ff */
.L_x_103:
[----:B------:R-:W-:Y:S02]  /*8a10*/  UISETP.NE.AND UP3, UPT, UR55, URZ, UPT ;  /* 0x000000ff3700728c */ /* 0x000fe4000bf65270 */
[----:B------:R-:W-:Y:S02]  /*8a20*/  UISETP.NE.AND UP0, UPT, UR49, 0x2, UPT ;  /* 0x000000023100788c */ /* 0x000fe4000bf05270 */
[----:B------:R-:W-:Y:S02]  /*8a30*/  UISETP.NE.AND UP1, UPT, UR12, 0x4, UPT ;  /* 0x000000040c00788c */ /* 0x000fe4000bf25270 */
[----:B------:R-:W-:Y:S02]  /*8a40*/  UISETP.NE.AND UP2, UPT, UR13, 0x2, UPT ;  /* 0x000000020d00788c */ /* 0x000fe4000bf45270 */
[----:B------:R-:W-:Y:S02]  /*8a50*/  USEL UR6, URZ, 0x1, UP0 ;  /* 0x00000001ff067887 */ /* 0x000fe40008000000 */
[----:B------:R-:W-:Y:S02]  /*8a60*/  USEL UR5, URZ, 0x1, UP1 ;  /* 0x00000001ff057887 */ /* 0x000fe40008800000 */
[----:B------:R-:W-:Y:S02]  /*8a70*/  USEL UR4, URZ, 0x1, UP2 ;  /* 0x00000001ff047887 */ /* 0x000fe40009000000 */
[----:B------:R-:W-:Y:S02]  /*8a80*/  UIADD3 UR48, UPT, UPT, UR37, UR61, URZ ;  /* 0x0000003d25307290 */ /* 0x000fe4000fffe0ff */
[----:B------:R-:W-:Y:S02]  /*8a90*/  UIADD3 UR47, UPT, UPT, UR38, UR62, URZ ;  /* 0x0000003e262f7290 */ /* 0x000fe4000fffe0ff */
[----:B------:R-:W-:Y:S02]  /*8aa0*/  USEL UR18, UR49, URZ, UP0 ;  /* 0x000000ff31127287 */ /* 0x000fe40008000000 */
[----:B------:R-:W-:Y:S02]  /*8ab0*/  USEL UR45, UR12, URZ, UP1 ;  /* 0x000000ff0c2d7287 */ /* 0x000fe40008800000 */
[----:B------:R-:W-:Y:S02]  /*8ac0*/  USEL UR44, UR13, URZ, UP2 ;  /* 0x000000ff0d2c7287 */ /* 0x000fe40009000000 */
[----:B------:R-:W-:Y:S02]  /*8ad0*/  ULOP3.LUT UR52, UR52, UR6, URZ, 0x3c, !UPT ;  /* 0x0000000634347292 */ /* 0x000fe4000f8e3cff */
[----:B------:R-:W-:Y:S02]  /*8ae0*/  ULOP3.LUT UR53, UR53, UR5, URZ, 0x3c, !UPT ;  /* 0x0000000535357292 */ /* 0x000fe4000f8e3cff */
[----:B------:R-:W-:Y:S01]  /*8af0*/  ULOP3.LUT UR54, UR54, UR4, URZ, 0x3c, !UPT ;  /* 0x0000000436367292 */ /* 0x000fe2000f8e3cff */
[----:B------:R-:W-:Y:S01]  /*8b00*/  UMOV UR36, UR60 ;  /* 0x0000003c00247c82 */ /* 0x000fe20008000000 */
[----:B------:R-:W-:Y:S10]  /*8b10*/  BRA.U UP3, `(.L_x_104) ;  /* 0xffffffc103687547 */ /* 0x000ff4000b83ffff */
[----:B------:R-:W-:-:S09]  /*8b20*/  UISETP.NE.AND UP0, UPT, UR63, URZ, UPT ;  /* 0x000000ff3f00728c */ /* 0x000fd2000bf05270 */
[----:B------:R-:W-:Y:S05]  /*8b30*/  BRA.U !UP0, `(.L_x_105) ;  /* 0x0000000108487547 */ /* 0x000fea000b800000 */
[----:B------:R-:W3:Y:S02]  /*8b40*/  LDCU.64 UR4, c[0x0][0x890] ;  /* 0x00011200ff0477ac */ /* 0x000ee40008000a00 */
[----:B---3--:R-:W-:-:S04]  /*8b50*/  UISETP.NE.U32.AND UP0, UPT, UR4, URZ, UPT ;  /* 0x000000ff0400728c */ /* 0x008fc8000bf05070 */
[----:B------:R-:W-:-:S09]  /*8b60*/  UISETP.NE.AND.EX UP0, UPT, UR5, URZ, UPT, UP0 ;  /* 0x000000ff0500728c */ /* 0x000fd2000bf05300 */
[----:B------:R-:W-:Y:S05]  /*8b70*/  BRA.U UP0, `(.L_x_106) ;  /* 0x00000001000c7547 */ /* 0x000fea000b800000 */
[----:B------:R-:W-:-:S13]  /*8b80*/  FSETP.NEU.AND P0, PT, R121, RZ, PT ;  /* 0x000000ff7900720b */ /* 0x000fda0003f0d000 */
[----:B------:R-:W-:Y:S05]  /*8b90*/  @!P0 EXIT ;  /* 0x000000000000894d */ /* 0x000fea0003800000 */
[----:B------:R-:W-:Y:S05]  /*8ba0*/  BRA `(.L_x_105) ;  /* 0x00000000002c7947 */ /* 0x000fea0003800000 */
.L_x_106:
[----:B------:R-:W-:Y:S01]  /*8bb0*/  LOP3.LUT P0, RZ, R232, 0xff, RZ, 0xc0, !PT ;  /* 0x000000ffe8ff7812 */ /* 0x000fe2000780c0ff */
[----:B------:R-:W-:-:S12]  /*8bc0*/  BSSY.RECONVERGENT B0, `(.L_x_105) ;  /* 0x0000009000007945 */ /* 0x000fd80003800200 */
[----:B------:R-:W-:Y:S05]  /*8bd0*/  @P0 BRA `(.L_x_107) ;  /* 0x0000000000140947 */ /* 0x000fea0003800000 */
[----:B------:R-:W3:Y:S02]  /*8be0*/  LDCU.64 UR4, c[0x0][0x888] ;  /* 0x00011100ff0477ac */ /* 0x000ee40008000a00 */
[----:B---3--:R-:W-:-:S04]  /*8bf0*/  ISETP.NE.U32.AND P0, PT, RZ, UR4, PT ;  /* 0x00000004ff007c0c */ /* 0x008fc8000bf05070 */
[----:B------:R-:W-:-:S13]  /*8c00*/  ISETP.NE.AND.EX P0, PT, RZ, UR5, PT, P0 ;  /* 0x00000005ff007c0c */ /* 0x000fda000bf05300 */
[----:B------:R-:W-:Y:S05]  /*8c10*/  @!P0 EXIT ;  /* 0x000000000000894d */ /* 0x000fea0003800000 */
[----:B------:R-:W-:Y:S05]  /*8c20*/  BRA `(.L_x_108) ;  /* 0x0000000000087947 */ /* 0x000fea0003800000 */
.L_x_107:
[----:B------:R-:W-:-:S13]  /*8c30*/  FSETP.NEU.AND P0, PT, R121, RZ, PT ;  /* 0x000000ff7900720b */ /* 0x000fda0003f0d000 */
[----:B------:R-:W-:Y:S05]  /*8c40*/  @!P0 EXIT ;  /* 0x000000000000894d */ /* 0x000fea0003800000 */
.L_x_108:
[----:B------:R-:W-:Y:S05]  /*8c50*/  BSYNC.RECONVERGENT B0 ;  /* 0x0000000000007941 */ /* 0x000fea0003800200 */
.L_x_105:
[----:B------:R-:W-:-:S04]  /*8c60*/  DEPBAR.LE SB0, 0x0 ;  /* 0x000080000000791a */ /* 0x000fc80000000000 */
[----:B------:R-:W-:Y:S05]  /*8c70*/  EXIT ;  /* 0x000000000000794d */ /* 0x000fea0003800000 */
.L_x_19:
[----:B--2---:R2:W3:Y:S02]  /*8c80*/  SYNCS.PHASECHK.TRANS64.TRYWAIT P0, [R0+URZ+0xf0], R2 ;  /* 0x0000f002000075a7 */ /* 0x0044e400080011ff */
[----:B---3--:R-:W-:Y:S05]  /*8c90*/  @!P0 NANOSLEEP.SYNCS 0x989680 ;  /* 0x009896800000895d */ /* 0x008fea0003900000 */
[----:B------:R-:W3:Y:S02]  /*8ca0*/  @!P0 SYNCS.PHASECHK.TRANS64 P0, [R0+URZ+0xf0], R2 ;  /* 0x0000f002000085a7 */ /* 0x000ee400080010ff */
[----:B---3--:R-:W-:Y:S05]  /*8cb0*/  @!P0 BRA `(.L_x_19) ;  /* 0xfffffffc00f08947 */ /* 0x008fea000383ffff */
[----:B------:R-:W-:Y:S05]  /*8cc0*/  BRA `(.L_x_109) ;  /* 0xffffff8800807947 */ /* 0x000fea000383ffff */
.L_x_22:
[----:B-1----:R-:W-:Y:S07]  /*8cd0*/  MOV R0, UR33 ;  /* 0x0000002100007c02 */ /* 0x002fee0008000f00 */
.L_x_110:
[----:B-1----:R1:W2:Y:S02]  /*8ce0*/  SYNCS.PHASECHK.TRANS64.TRYWAIT P0, [R0+URZ+0x28], R3 ;  /* 0x00002803000075a7 */ /* 0x0022a400080011ff */
[----:B--2---:R-:W-:Y:S05]  /*8cf0*/  @!P0 NANOSLEEP.SYNCS 0x989680 ;  /* 0x009896800000895d */ /* 0x004fea0003900000 */
[----:B------:R-:W2:Y:S02]  /*8d00*/  @!P0 SYNCS.PHASECHK.TRANS64 P0, [R0+URZ+0x28], R3 ;  /* 0x00002803000085a7 */ /* 0x000ea400080010ff */
[----:B--2---:R-:W-:Y:S05]  /*8d10*/  @!P0 BRA `(.L_x_110) ;  /* 0xfffffffc00f08947 */ /* 0x004fea000383ffff */
[----:B------:R-:W-:Y:S05]  /*8d20*/  BRA `(.L_x_21) ;  /* 0xffffff8800c87947 */ /* 0x000fea000383ffff */
.L_x_28:
[----:B-1----:R-:W-:Y:S07]  /*8d30*/  MOV R0, UR17 ;  /* 0x0000001100007c02 */ /* 0x002fee0008000f00 */
.L_x_111:
[----:B-1----:R1:W2:Y:S02]  /*8d40*/  SYNCS.PHASECHK.TRANS64.TRYWAIT P0, [R0+URZ+0x28], R3 ;  /* 0x00002803000075a7 */ /* 0x0022a400080011ff */
[----:B--2---:R-:W-:Y:S05]  /*8d50*/  @!P0 NANOSLEEP.SYNCS 0x989680 ;  /* 0x009896800000895d */ /* 0x004fea0003900000 */
[----:B------:R-:W2:Y:S02]  /*8d60*/  @!P0 SYNCS.PHASECHK.TRANS64 P0, [R0+URZ+0x28], R3 ;  /* 0x00002803000085a7 */ /* 0x000ea400080010ff */
[----:B--2---:R-:W-:Y:S05]  /*8d70*/  @!P0 BRA `(.L_x_111) ;  /* 0xfffffffc00f08947 */ /* 0x004fea000383ffff */
[----:B------:R-:W-:Y:S05]  /*8d80*/  BRA `(.L_x_27) ;  /* 0xffffff8c00707947 */ /* 0x000fea000383ffff */
.L_x_32:
[----:B-1----:R1:W2:Y:S02]  /*8d90*/  SYNCS.PHASECHK.TRANS64.TRYWAIT P0, [R3+URZ+0x80], R0 ;  /* 0x00008000030075a7 */ /* 0x0022a400080011ff */
[----:B--2---:R-:W-:Y:S05]  /*8da0*/  @!P0 NANOSLEEP.SYNCS 0x989680 ;  /* 0x009896800000895d */ /* 0x004fea0003900000 */
[----:B------:R-:W2:Y:S02]  /*8db0*/  @!P0 SYNCS.PHASECHK.TRANS64 P0, [R3+URZ+0x80], R0 ;  /* 0x00008000030085a7 */ /* 0x000ea400080010ff */
[----:B--2---:R-:W-:Y:S05]  /*8dc0*/  @!P0 BRA `(.L_x_32) ;  /* 0xfffffffc00f08947 */ /* 0x004fea000383ffff */
[----:B------:R-:W-:Y:S05]  /*8dd0*/  BRA `(.L_x_112) ;  /* 0xffffff9000007947 */ /* 0x000fea000383ffff */
.L_x_36:
[----:B------:R-:W-:-:S07]  /*8de0*/  MOV R0, UR4 ;  /* 0x0000000400007c02 */ /* 0x000fce0008000f00 */
.L_x_113:
[----:B-1----:R1:W2:Y:S02]  /*8df0*/  SYNCS.PHASECHK.TRANS64.TRYWAIT P0, [R0+URZ], R2 ;  /* 0x00000002000075a7 */ /* 0x0022a400080011ff */
[----:B--2---:R-:W-:Y:S05]  /*8e00*/  @!P0 NANOSLEEP.SYNCS 0x989680 ;  /* 0x009896800000895d */ /* 0x004fea0003900000 */
[----:B------:R-:W2:Y:S02]  /*8e10*/  @!P0 SYNCS.PHASECHK.TRANS64 P0, [R0+URZ], R2 ;  /* 0x00000002000085a7 */ /* 0x000ea400080010ff */
[----:B--2---:R-:W-:Y:S05]  /*8e20*/  @!P0 BRA `(.L_x_113) ;  /* 0xfffffffc00f08947 */ /* 0x004fea000383ffff */
[----:B------:R-:W-:Y:S05]  /*8e30*/  BRA `(.L_x_114) ;  /* 0xffffff9400a47947 */ /* 0x000fea000383ffff */
.L_x_37:
[----:B------:R-:W-:-:S07]  /*8e40*/  MOV R0, UR5 ;  /* 0x0000000500007c02 */ /* 0x000fce0008000f00 */
.L_x_115:
[----:B-1----:R1:W2:Y:S02]  /*8e50*/  SYNCS.PHASECHK.TRANS64.TRYWAIT P0, [R0+URZ], R3 ;  /* 0x00000003000075a7 */ /* 0x0022a400080011ff */
[----:B--2---:R-:W-:Y:S05]  /*8e60*/  @!P0 NANOSLEEP.SYNCS 0x989680 ;  /* 0x009896800000895d */ /* 0x004fea0003900000 */
[----:B------:R-:W2:Y:S02]  /*8e70*/  @!P0 SYNCS.PHASECHK.TRANS64 P0, [R0+URZ], R3 ;  /* 0x00000003000085a7 */ /* 0x000ea400080010ff */
[----:B--2---:R-:W-:Y:S05]  /*8e80*/  @!P0 BRA `(.L_x_115) ;  /* 0xfffffffc00f08947 */ /* 0x004fea000383ffff */
[----:B------:R-:W-:Y:S05]  /*8e90*/  BRA `(.L_x_116) ;  /* 0xffffff9400b07947 */ /* 0x000fea000383ffff */
.L_x_38:
[----:B------:R-:W-:-:S07]  /*8ea0*/  MOV R0, UR5 ;  /* 0x0000000500007c02 */ /* 0x000fce0008000f00 */
.L_x_117:
[----:B-1----:R1:W2:Y:S02]  /*8eb0*/  SYNCS.PHASECHK.TRANS64.TRYWAIT P0, [R0+URZ], R3 ;  /* 0x00000003000075a7 */ /* 0x0022a400080011ff */
[----:B--2---:R-:W-:Y:S05]  /*8ec0*/  @!P0 NANOSLEEP.SYNCS 0x989680 ;  /* 0x009896800000895d */ /* 0x004fea0003900000 */
[----:B------:R-:W2:Y:S02]  /*8ed0*/  @!P0 SYNCS.PHASECHK.TRANS64 P0, [R0+URZ], R3 ;  /* 0x00000003000085a7 */ /* 0x000ea400080010ff */
[----:B--2---:R-:W-:Y:S05]  /*8ee0*/  @!P0 BRA `(.L_x_117) ;  /* 0xfffffffc00f08947 */ /* 0x004fea000383ffff */
[----:B------:R-:W-:Y:S05]  /*8ef0*/  BRA `(.L_x_118) ;  /* 0xffffff9400bc7947 */ /* 0x000fea000383ffff */
.L_x_39:
[----:B------:R-:W-:-:S07]  /*8f00*/  MOV R0, UR5 ;  /* 0x0000000500007c02 */ /* 0x000fce0008000f00 */
.L_x_119:
[----:B-1----:R1:W2:Y:S02]  /*8f10*/  SYNCS.PHASECHK.TRANS64.TRYWAIT P0, [R0+URZ], R3 ;  /* 0x00000003000075a7 */ /* 0x0022a400080011ff */
[----:B--2---:R-:W-:Y:S05]  /*8f20*/  @!P0 NANOSLEEP.SYNCS 0x989680 ;  /* 0x009896800000895d */ /* 0x004fea0003900000 */
[----:B------:R-:W2:Y:S02]  /*8f30*/  @!P0 SYNCS.PHASECHK.TRANS64 P0, [R0+URZ], R3 ;  /* 0x00000003000085a7 */ /* 0x000ea400080010ff */
[----:B--2---:R-:W-:Y:S05]  /*8f40*/  @!P0 BRA `(.L_x_119) ;  /* 0xfffffffc00f08947 */ /* 0x004fea000383ffff */
[----:B------:R-:W-:Y:S05]  /*8f50*/  BRA `(.L_x_120) ;  /* 0xffffff9400c87947 */ /* 0x000fea000383ffff */
.L_x_42:
[----:B--2---:R2:W3:Y:S02]  /*8f60*/  SYNCS.PHASECHK.TRANS64.TRYWAIT P0, [R2+URZ+0xe0], R4 ;  /* 0x0000e004020075a7 */ /* 0x0044e400080011ff */
[----:B---3--:R-:W-:Y:S05]  /*8f70*/  @!P0 NANOSLEEP.SYNCS 0x989680 ;  /* 0x009896800000895d */ /* 0x008fea0003900000 */
[----:B------:R-:W3:Y:S02]  /*8f80*/  @!P0 SYNCS.PHASECHK.TRANS64 P0, [R2+URZ+0xe0], R4 ;  /* 0x0000e004020085a7 */ /* 0x000ee400080010ff */
[----:B---3--:R-:W-:Y:S05]  /*8f90*/  @!P0 BRA `(.L_x_42) ;  /* 0xfffffffc00f08947 */ /* 0x008fea000383ffff */
[----:B------:R-:W-:Y:S05]  /*8fa0*/  BRA `(.L_x_121) ;  /* 0xffffff9800247947 */ /* 0x000fea000383ffff */
.L_x_43:
[----:B------:R-:W-:-:S07]  /*8fb0*/  MOV R2, UR4 ;  /* 0x0000000400027c02 */ /* 0x000fce0008000f00 */
.L_x_122:
[----:B--2---:R2:W3:Y:S02]  /*8fc0*/  SYNCS.PHASECHK.TRANS64.TRYWAIT P0, [R2+URZ+0x90], R5 ;  /* 0x00009005020075a7 */ /* 0x0044e400080011ff */
[----:B---3--:R-:W-:Y:S05]  /*8fd0*/  @!P0 NANOSLEEP.SYNCS 0x989680 ;  /* 0x009896800000895d */ /* 0x008fea0003900000 */
[----:B------:R-:W3:Y:S02]  /*8fe0*/  @!P0 SYNCS.PHASECHK.TRANS64 P0, [R2+URZ+0x90], R5 ;  /* 0x00009005020085a7 */ /* 0x000ee400080010ff */
[----:B---3--:R-:W-:Y:S05]  /*8ff0*/  @!P0 BRA `(.L_x_122) ;  /* 0xfffffffc00f08947 */ /* 0x008fea000383ffff */
[----:B------:R-:W-:Y:S05]  /*9000*/  BRA `(.L_x_123) ;  /* 0xffffff9800347947 */ /* 0x000fea000383ffff */
.L_x_44:
[----:B--2---:R2:W3:Y:S02]  /*9010*/  SYNCS.PHASECHK.TRANS64.TRYWAIT P1, [R2+URZ+0x80], R4 ;  /* 0x00008004020075a7 */ /* 0x0044e400080211ff */
[----:B---3--:R-:W-:Y:S05]  /*9020*/  @!P1 NANOSLEEP.SYNCS 0x989680 ;  /* 0x009896800000995d */ /* 0x008fea0003900000 */
[----:B------:R-:W3:Y:S02]  /*9030*/  @!P1 SYNCS.PHASECHK.TRANS64 P1, [R2+URZ+0x80], R4 ;  /* 0x00008004020095a7 */ /* 0x000ee400080210ff */
[----:B---3--:R-:W-:Y:S05]  /*9040*/  @!P1 BRA `(.L_x_44) ;  /* 0xfffffffc00f09947 */ /* 0x008fea000383ffff */
[----:B------:R-:W-:Y:S05]  /*9050*/  BRA `(.L_x_124) ;  /* 0xffffff9800647947 */ /* 0x000fea000383ffff */
.L_x_47:
[----:B------:R-:W-:-:S07]  /*9060*/  MOV R0, UR4 ;  /* 0x0000000400007c02 */ /* 0x000fce0008000f00 */
.L_x_125:
[----:B--2---:R2:W3:Y:S02]  /*9070*/  SYNCS.PHASECHK.TRANS64.TRYWAIT P0, [R0+URZ+0x90], R2 ;  /* 0x00009002000075a7 */ /* 0x0044e400080011ff */
[----:B---3--:R-:W-:Y:S05]  /*9080*/  @!P0 NANOSLEEP.SYNCS 0x989680 ;  /* 0x009896800000895d */ /* 0x008fea0003900000 */
[----:B------:R-:W3:Y:S02]  /*9090*/  @!P0 SYNCS.PHASECHK.TRANS64 P0, [R0+URZ+0x90], R2 ;  /* 0x00009002000085a7 */ /* 0x000ee400080010ff */
[----:B---3--:R-:W-:Y:S05]  /*90a0*/  @!P0 BRA `(.L_x_125) ;  /* 0xfffffffc00f08947 */ /* 0x008fea000383ffff */
[----:B------:R-:W-:Y:S05]  /*90b0*/  BRA `(.L_x_46) ;  /* 0xffffff9800b87947 */ /* 0x000fea000383ffff */
.L_x_54:
[----:B--2---:R2:W3:Y:S02]  /*90c0*/  SYNCS.PHASECHK.TRANS64.TRYWAIT P1, [R0+URZ+0x80], R2 ;  /* 0x00008002000075a7 */ /* 0x0044e400080211ff */
[----:B---3--:R-:W-:Y:S05]  /*90d0*/  @!P1 NANOSLEEP.SYNCS 0x989680 ;  /* 0x009896800000995d */ /* 0x008fea0003900000 */
[----:B------:R-:W3:Y:S02]  /*90e0*/  @!P1 SYNCS.PHASECHK.TRANS64 P1, [R0+URZ+0x80], R2 ;  /* 0x00008002000095a7 */ /* 0x000ee400080210ff */
[----:B---3--:R-:W-:Y:S05]  /*90f0*/  @!P1 BRA `(.L_x_54) ;  /* 0xfffffffc00f09947 */ /* 0x008fea000383ffff */
[----:B------:R-:W-:Y:S05]  /*9100*/  BRA `(.L_x_126) ;  /* 0xffffffa000287947 */ /* 0x000fea000383ffff */
.L_x_55:
[----:B------:R-:W-:-:S07]  /*9110*/  MOV R2, UR29 ;  /* 0x0000001d00027c02 */ /* 0x000fce0008000f00 */
.L_x_127:
[----:B-1----:R1:W2:Y:S02]  /*9120*/  SYNCS.PHASECHK.TRANS64.TRYWAIT P0, [R2+URZ+0xc0], R0 ;  /* 0x0000c000020075a7 */ /* 0x0022a400080011ff */
[----:B--2---:R-:W-:Y:S05]  /*9130*/  @!P0 NANOSLEEP.SYNCS 0x989680 ;  /* 0x009896800000895d */ /* 0x004fea0003900000 */
[----:B------:R-:W2:Y:S02]  /*9140*/  @!P0 SYNCS.PHASECHK.TRANS64 P0, [R2+URZ+0xc0], R0 ;  /* 0x0000c000020085a7 */ /* 0x000ea400080010ff */
[----:B--2---:R-:W-:Y:S05]  /*9150*/  @!P0 BRA `(.L_x_127) ;  /* 0xfffffffc00f08947 */ /* 0x004fea000383ffff */
[----:B------:R-:W-:Y:S05]  /*9160*/  BRA `(.L_x_128) ;  /* 0xffffffa0005c7947 */ /* 0x000fea000383ffff */
.L_x_58:
[----:B------:R-:W-:Y:S07]  /*9170*/  MOV R0, UR7 ;  /* 0x0000000700007c02 */ /* 0x000fee0008000f00 */
.L_x_129:
[----:B-1----:R1:W2:Y:S02]  /*9180*/  SYNCS.PHASECHK.TRANS64.TRYWAIT P0, [R0+URZ], R2 ;  /* 0x00000002000075a7 */ /* 0x0022a400080011ff */
[----:B--2---:R-:W-:Y:S05]  /*9190*/  @!P0 NANOSLEEP.SYNCS 0x989680 ;  /* 0x009896800000895d */ /* 0x004fea0003900000 */
[----:B------:R-:W2:Y:S02]  /*91a0*/  @!P0 SYNCS.PHASECHK.TRANS64 P0, [R0+URZ], R2 ;  /* 0x00000002000085a7 */ /* 0x000ea400080010ff */
[----:B--2---:R-:W-:Y:S05]  /*91b0*/  @!P0 BRA `(.L_x_129) ;  /* 0xfffffffc00f08947 */ /* 0x004fea000383ffff */
[----:B------:R-:W-:Y:S05]  /*91c0*/  BRA `(.L_x_57) ;  /* 0xffffffa000787947 */ /* 0x000fea000383ffff */
.L_x_61:
[----:B------:R-:W-:-:S07]  /*91d0*/  MOV R0, UR4 ;  /* 0x0000000400007c02 */ /* 0x000fce0008000f00 */
.L_x_130:
[----:B-1----:R1:W3:Y:S02]  /*91e0*/  SYNCS.PHASECHK.TRANS64.TRYWAIT P0, [R0+URZ], R2 ;  /* 0x00000002000075a7 */ /* 0x0022e400080011ff */
[----:B---3--:R-:W-:Y:S05]  /*91f0*/  @!P0 NANOSLEEP.SYNCS 0x989680 ;  /* 0x009896800000895d */ /* 0x008fea0003900000 */
[----:B------:R-:W3:Y:S02]  /*9200*/  @!P0 SYNCS.PHASECHK.TRANS64 P0, [R0+URZ], R2 ;  /* 0x00000002000085a7 */ /* 0x000ee400080010ff */
[----:B---3--:R-:W-:Y:S05]  /*9210*/  @!P0 BRA `(.L_x_130) ;  /* 0xfffffffc00f08947 */ /* 0x008fea000383ffff */
[----:B------:R-:W-:Y:S05]  /*9220*/  BRA `(.L_x_131) ;  /* 0xffffffa400587947 */ /* 0x000fea000383ffff */
.L_x_62:
[----:B------:R-:W-:-:S07]  /*9230*/  MOV R0, UR5 ;  /* 0x0000000500007c02 */ /* 0x000fce0008000f00 */
.L_x_132:
[----:B-1----:R1:W2:Y:S02]  /*9240*/  SYNCS.PHASECHK.TRANS64.TRYWAIT P0, [R0+URZ], R3 ;  /* 0x00000003000075a7 */ /* 0x0022a400080011ff */
[----:B--2---:R-:W-:Y:S05]  /*9250*/  @!P0 NANOSLEEP.SYNCS 0x989680 ;  /* 0x009896800000895d */ /* 0x004fea0003900000 */
[----:B------:R-:W2:Y:S02]  /*9260*/  @!P0 SYNCS.PHASECHK.TRANS64 P0, [R0+URZ], R3 ;  /* 0x00000003000085a7 */ /* 0x000ea400080010ff */
[----:B--2---:R-:W-:Y:S05]  /*9270*/  @!P0 BRA `(.L_x_132) ;  /* 0xfffffffc00f08947 */ /* 0x004fea000383ffff */
[----:B------:R-:W-:Y:S05]  /*9280*/  BRA `(.L_x_133) ;  /* 0xffffffa400647947 */ /* 0x000fea000383ffff */
.L_x_63:
[----:B------:R-:W-:-:S07]  /*9290*/  MOV R0, UR5 ;  /* 0x0000000500007c02 */ /* 0x000fce0008000f00 */
.L_x_134:
[----:B-1----:R1:W2:Y:S02]  /*92a0*/  SYNCS.PHASECHK.TRANS64.TRYWAIT P0, [R0+URZ], R3 ;  /* 0x00000003000075a7 */ /* 0x0022a400080011ff */
[----:B--2---:R-:W-:Y:S05]  /*92b0*/  @!P0 NANOSLEEP.SYNCS 0x989680 ;  /* 0x009896800000895d */ /* 0x004fea0003900000 */
[----:B------:R-:W2:Y:S02]  /*92c0*/  @!P0 SYNCS.PHASECHK.TRANS64 P0, [R0+URZ], R3 ;  /* 0x00000003000085a7 */ /* 0x000ea400080010ff */
[----:B--2---:R-:W-:Y:S05]  /*92d0*/  @!P0 BRA `(.L_x_134) ;  /* 0xfffffffc00f08947 */ /* 0x004fea000383ffff */
[----:B------:R-:W-:Y:S05]  /*92e0*/  BRA `(.L_x_135) ;  /* 0xffffffa400707947 */ /* 0x000fea000383ffff */
.L_x_64:
[----:B-1----:R-:W-:-:S07]  /*92f0*/  MOV R0, UR4 ;  /* 0x0000000400007c02 */ /* 0x002fce0008000f00 */
.L_x_136:
[----:B-1----:R1:W2:Y:S02]  /*9300*/  SYNCS.PHASECHK.TRANS64.TRYWAIT P0, [R0+URZ], R2 ;  /* 0x00000002000075a7 */ /* 0x0022a400080011ff */
[----:B--2---:R-:W-:Y:S05]  /*9310*/  @!P0 NANOSLEEP.SYNCS 0x989680 ;  /* 0x009896800000895d */ /* 0x004fea0003900000 */
[----:B------:R-:W2:Y:S02]  /*9320*/  @!P0 SYNCS.PHASECHK.TRANS64 P0, [R0+URZ], R2 ;  /* 0x00000002000085a7 */ /* 0x000ea400080010ff */
[----:B--2---:R-:W-:Y:S05]  /*9330*/  @!P0 BRA `(.L_x_136) ;  /* 0xfffffffc00f08947 */ /* 0x004fea000383ffff */
[----:B------:R-:W-:Y:S05]  /*9340*/  BRA `(.L_x_137) ;  /* 0xffffffa4007c7947 */ /* 0x000fea000383ffff */
.L_x_69:
[----:B--2---:R2:W4:Y:S02]  /*9350*/  SYNCS.PHASECHK.TRANS64.TRYWAIT P0, [R3+URZ+0x80], R0 ;  /* 0x00008000030075a7 */ /* 0x00452400080011ff */
[----:B----4-:R-:W-:Y:S05]  /*9360*/  @!P0 NANOSLEEP.SYNCS 0x989680 ;  /* 0x009896800000895d */ /* 0x010fea0003900000 */
[----:B------:R-:W4:Y:S02]  /*9370*/  @!P0 SYNCS.PHASECHK.TRANS64 P0, [R3+URZ+0x80], R0 ;  /* 0x00008000030085a7 */ /* 0x000f2400080010ff */
[----:B----4-:R-:W-:Y:S05]  /*9380*/  @!P0 BRA `(.L_x_69) ;  /* 0xfffffffc00f08947 */ /* 0x010fea000383ffff */
[----:B------:R-:W-:Y:S05]  /*9390*/  BRA `(.L_x_138) ;  /* 0xffffffa8009c7947 */ /* 0x000fea000383ffff */
.L_x_72:
[----:B-1----:R-:W-:Y:S07]  /*93a0*/  MOV R0, UR6 ;  /* 0x0000000600007c02 */ /* 0x002fee0008000f00 */
.L_x_139:
[----:B-1----:R1:W2:Y:S02]  /*93b0*/  SYNCS.PHASECHK.TRANS64.TRYWAIT P1, [R0+URZ+0x78], R2 ;  /* 0x00007802000075a7 */ /* 0x0022a400080211ff */
[----:B--2---:R-:W-:Y:S05]  /*93c0*/  @!P1 NANOSLEEP.SYNCS 0x989680 ;  /* 0x009896800000995d */ /* 0x004fea0003900000 */
[----:B------:R-:W2:Y:S02]  /*93d0*/  @!P1 SYNCS.PHASECHK.TRANS64 P1, [R0+URZ+0x78], R2 ;  /* 0x00007802000095a7 */ /* 0x000ea400080210ff */
[----:B--2---:R-:W-:Y:S05]  /*93e0*/  @!P1 BRA `(.L_x_139) ;  /* 0xfffffffc00f09947 */ /* 0x004fea000383ffff */
[----:B------:R-:W-:Y:S05]  /*93f0*/  BRA `(.L_x_71) ;  /* 0xffffffb0000c7947 */ /* 0x000fea000383ffff */
.L_x_75:
[----:B------:R-:W-:Y:S07]  /*9400*/  MOV R2, UR5 ;  /* 0x0000000500027c02 */ /* 0x000fee0008000f00 */
.L_x_140:
[----:B-1----:R1:W2:Y:S02]  /*9410*/  SYNCS.PHASECHK.TRANS64.TRYWAIT P2, [R2+URZ+0x60], R0 ;  /* 0x00006000020075a7 */ /* 0x0022a400080411ff */
[----:B--2---:R-:W-:Y:S05]  /*9420*/  @!P2 NANOSLEEP.SYNCS 0x989680 ;  /* 0x009896800000a95d */ /* 0x004fea0003900000 */
[----:B------:R-:W2:Y:S02]  /*9430*/  @!P2 SYNCS.PHASECHK.TRANS64 P2, [R2+URZ+0x60], R0 ;  /* 0x000060000200a5a7 */ /* 0x000ea400080410ff */
[----:B--2---:R-:W-:Y:S05]  /*9440*/  @!P2 BRA `(.L_x_140) ;  /* 0xfffffffc00f0a947 */ /* 0x004fea000383ffff */
[----:B------:R-:W-:Y:S05]  /*9450*/  BRA `(.L_x_141) ;  /* 0xffffffb000687947 */ /* 0x000fea000383ffff */
.L_x_77:
[----:B------:R-:W-:-:S07]  /*9460*/  MOV R0, UR4 ;  /* 0x0000000400007c02 */ /* 0x000fce0008000f00 */
.L_x_142:
[----:B-1----:R1:W4:Y:S02]  /*9470*/  SYNCS.PHASECHK.TRANS64.TRYWAIT P0, [R0+URZ], R2 ;  /* 0x00000002000075a7 */ /* 0x00232400080011ff */
[----:B----4-:R-:W-:Y:S05]  /*9480*/  @!P0 NANOSLEEP.SYNCS 0x989680 ;  /* 0x009896800000895d */ /* 0x010fea0003900000 */
[----:B------:R-:W4:Y:S02]  /*9490*/  @!P0 SYNCS.PHASECHK.TRANS64 P0, [R0+URZ], R2 ;  /* 0x00000002000085a7 */ /* 0x000f2400080010ff */
[----:B----4-:R-:W-:Y:S05]  /*94a0*/  @!P0 BRA `(.L_x_142) ;  /* 0xfffffffc00f08947 */ /* 0x010fea000383ffff */
[----:B------:R-:W-:Y:S05]  /*94b0*/  BRA `(.L_x_143) ;  /* 0xffffffb400607947 */ /* 0x000fea000383ffff */
.L_x_79:
[----:B------:R-:W-:Y:S07]  /*94c0*/  MOV R0, UR4 ;  /* 0x0000000400007c02 */ /* 0x000fee0008000f00 */
.L_x_144:
[----:B-1----:R1:W2:Y:S02]  /*94d0*/  SYNCS.PHASECHK.TRANS64.TRYWAIT P0, [R0+URZ+0x80], R3 ;  /* 0x00008003000075a7 */ /* 0x0022a400080011ff */
[----:B--2---:R-:W-:Y:S05]  /*94e0*/  @!P0 NANOSLEEP.SYNCS 0x989680 ;  /* 0x009896800000895d */ /* 0x004fea0003900000 */
[----:B------:R-:W2:Y:S02]  /*94f0*/  @!P0 SYNCS.PHASECHK.TRANS64 P0, [R0+URZ+0x80], R3 ;  /* 0x00008003000085a7 */ /* 0x000ea400080010ff */
[----:B--2---:R-:W-:Y:S05]  /*9500*/  @!P0 BRA `(.L_x_144) ;  /* 0xfffffffc00f08947 */ /* 0x004fea000383ffff */
[----:B------:R-:W-:Y:S05]  /*9510*/  BRA `(.L_x_145) ;  /* 0xffffffb800087947 */ /* 0x000fea000383ffff */
.L_x_89:
[----:B-1----:R1:W4:Y:S02]  /*9520*/  SYNCS.PHASECHK.TRANS64.TRYWAIT P2, [R0+URZ+0x50], R4 ;  /* 0x00005004000075a7 */ /* 0x00232400080411ff */
[----:B----4-:R-:W-:Y:S05]  /*9530*/  @!P2 NANOSLEEP.SYNCS 0x989680 ;  /* 0x009896800000a95d */ /* 0x010fea0003900000 */
[----:B------:R-:W4:Y:S02]  /*9540*/  @!P2 SYNCS.PHASECHK.TRANS64 P2, [R0+URZ+0x50], R4 ;  /* 0x000050040000a5a7 */ /* 0x000f2400080410ff */
[----:B----4-:R-:W-:Y:S05]  /*9550*/  @!P2 BRA `(.L_x_89) ;  /* 0xfffffffc00f0a947 */ /* 0x010fea000383ffff */
[----:B------:R-:W-:Y:S05]  /*9560*/  BRA `(.L_x_88) ;  /* 0xffffffc400fc7947 */ /* 0x000fea000383ffff */
.L_x_91:
[----:B--2---:R2:W4:Y:S02]  /*9570*/  SYNCS.PHASECHK.TRANS64.TRYWAIT P1, [R18+URZ+0xa0], R3 ;  /* 0x0000a003120075a7 */ /* 0x00452400080211ff */
[----:B----4-:R-:W-:Y:S05]  /*9580*/  @!P1 NANOSLEEP.SYNCS 0x989680 ;  /* 0x009896800000995d */ /* 0x010fea0003900000 */
[----:B------:R-:W4:Y:S02]  /*9590*/  @!P1 SYNCS.PHASECHK.TRANS64 P1, [R18+URZ+0xa0], R3 ;  /* 0x0000a003120095a7 */ /* 0x000f2400080210ff */
[----:B----4-:R-:W-:Y:S05]  /*95a0*/  @!P1 BRA `(.L_x_91) ;  /* 0xfffffffc00f09947 */ /* 0x010fea000383ffff */
[----:B------:R-:W-:Y:S05]  /*95b0*/  BRA `(.L_x_90) ;  /* 0xffffffc800d07947 */ /* 0x000fea000383ffff */
        .weak           $__internal_0_$__cuda_sm10x_tcgen05_guardrail_trap_col_being_dealloced_not_returned_by_alloc
        .type           $__internal_0_$__cuda_sm10x_tcgen05_guardrail_trap_col_being_dealloced_not_returned_by_alloc,@function
        .size           $__internal_0_$__cuda_sm10x_tcgen05_guardrail_trap_col_being_dealloced_not_returned_by_alloc,($__internal_1_$__cuda_sm10x_tcgen05_guardrail_trap_phase_invalid_during_alloc - $__internal_0_$__cuda_sm10x_tcgen05_guardrail_trap_col_being_dealloced_not_returned_by_alloc)
$__internal_0_$__cuda_sm10x_tcgen05_guardrail_trap_col_being_dealloced_not_returned_by_alloc:
[----:B------:R-:W-:Y:S05]  /*95c0*/  BPT.TRAP 0x1 ;  /* 0x000000040000795c */ /* 0x000fea0000300000 */
[----:B------:R-:W-:-:S04]  /*95d0*/  HFMA2 R3, -RZ, RZ, 0, 0 ;  /* 0x00000000ff037431 */ /* 0x000fc800000001ff */
[----:B------:R-:W-:Y:S05]  /*95e0*/  RET.REL.NODEC R2 `(_ZN7cutlass13device_kernelINS_4gemm6kernel13GemmUniversalIN4cute5tupleIJiiiiEEENS1_10collective13CollectiveMmaINS1_35MainloopSm100TmaUmmaWarpSpecializedILi5ELi2ELi4ENS5_IJNS4_1CILi1EEESB_SB_EEEEENS5_IJNSA_ILi128EEENSA_ILi112EEENSA_ILi64EEEEEENS_6half_tENS5_IJlSB_lEEESI_SJ_NS4_8TiledMMAINS4_8MMA_AtomIJNS4_20SM100_MMA_F16BF16_SSISI_SI_fLi128ELi112ELNS4_4UMMA5MajorE0ELSO_0ELNSN_7ScaleInE0ELSP_0EEEEEENS4_6LayoutISC_NS5_IJNSA_ILi0EEEST_ST_EEEEENS5_IJNS4_10UnderscoreESW_SW_EEEEENS4_13SM90_TMA_LOADENS4_14ComposedLayoutINS4_7SwizzleILi3ELi4ELi3EEENS4_18smem_ptr_flag_bitsILi16EEENSS_INS5_IJNSA_ILi8EEESG_EEENS5_IJSG_SB_EEEEEEEvNS4_8identityESZ_S19_vS1A_EENS_8epilogue10collective18CollectiveEpilogueINS1C_23Sm100TmaWarpSpecializedILi2ELi1ELi112ELb1ELb0EEEJSH_NS5_IJNSS_ISE_SB_EENSS_ISF_SB_EEEEESI_SJ_SI_SJ_NS1C_6fusion15FusionCallbacksIS1G_NS1K_17LinearCombinationISI_fSI_fLNS_15FloatRoundStyleE2EEESH_S1J_JEEENS4_5SM1004TMEM4LOAD26SM100_TMEM_LOAD_32dp32b16xESZ_NS10_INS11_ILi1ELi4ELi3EEES14_NSS_INS5_IJS15_NSA_ILi16EEEEEENS5_IJS1V_SB_EEEEEEENS4_39AutoVectorizingCopyWithAssumedAlignmentILi128EEENS4_14SM90_TMA_STOREES1Z_S21_S21_EEEvvEEEEvNT_6ParamsE) ;  /* 0xffffff6802847950 */ /* 0x000fea0003c3ffff */
        .weak           $__internal_1_$__cuda_sm10x_tcgen05_guardrail_trap_phase_invalid_during_alloc
        .type           $__internal_1_$__cuda_sm10x_tcgen05_guardrail_trap_phase_invalid_during_alloc,@function
        .size           $__internal_1_$__cuda_sm10x_tcgen05_guardrail_trap_phase_invalid_during_alloc,($__internal_2_$__cuda_sm10x_tcgen05_guardrail_trap_unallocated_columns_being_dealloced - $__internal_1_$__cuda_sm10x_tcgen05_guardrail_trap_phase_invalid_during_alloc)
$__internal_1_$__cuda_sm10x_tcgen05_guardrail_trap_phase_invalid_during_alloc:
[----:B------:R-:W-:Y:S05]  /*95f0*/  BPT.TRAP 0x1 ;  /* 0x000000040000795c */ /* 0x000fea0000300000 */
[----:B------:R-:W-:-:S04]  /*9600*/  MOV R3, 0x0 ;  /* 0x0000000000037802 */ /* 0x000fc80000000f00 */
[----:B------:R-:W-:Y:S05]  /*9610*/  RET.REL.NODEC R2 `(_ZN7cutlass13device_kernelINS_4gemm6kernel13GemmUniversalIN4cute5tupleIJiiiiEEENS1_10collective13CollectiveMmaINS1_35MainloopSm100TmaUmmaWarpSpecializedILi5ELi2ELi4ENS5_IJNS4_1CILi1EEESB_SB_EEEEENS5_IJNSA_ILi128EEENSA_ILi112EEENSA_ILi64EEEEEENS_6half_tENS5_IJlSB_lEEESI_SJ_NS4_8TiledMMAINS4_8MMA_AtomIJNS4_20SM100_MMA_F16BF16_SSISI_SI_fLi128ELi112ELNS4_4UMMA5MajorE0ELSO_0ELNSN_7ScaleInE0ELSP_0EEEEEENS4_6LayoutISC_NS5_IJNSA_ILi0EEEST_ST_EEEEENS5_IJNS4_10UnderscoreESW_SW_EEEEENS4_13SM90_TMA_LOADENS4_14ComposedLayoutINS4_7SwizzleILi3ELi4ELi3EEENS4_18smem_ptr_flag_bitsILi16EEENSS_INS5_IJNSA_ILi8EEESG_EEENS5_IJSG_SB_EEEEEEEvNS4_8identityESZ_S19_vS1A_EENS_8epilogue10collective18CollectiveEpilogueINS1C_23Sm100TmaWarpSpecializedILi2ELi1ELi112ELb1ELb0EEEJSH_NS5_IJNSS_ISE_SB_EENSS_ISF_SB_EEEEESI_SJ_SI_SJ_NS1C_6fusion15FusionCallbacksIS1G_NS1K_17LinearCombinationISI_fSI_fLNS_15FloatRoundStyleE2EEESH_S1J_JEEENS4_5SM1004TMEM4LOAD26SM100_TMEM_LOAD_32dp32b16xESZ_NS10_INS11_ILi1ELi4ELi3EEES14_NSS_INS5_IJS15_NSA_ILi16EEEEEENS5_IJS1V_SB_EEEEEEENS4_39AutoVectorizingCopyWithAssumedAlignmentILi128EEENS4_14SM90_TMA_STOREES1Z_S21_S21_EEEvvEEEEvNT_6ParamsE) ;  /* 0xffffff6802787950 */ /* 0x000fea0003c3ffff */
        .weak           $__internal_2_$__cuda_sm10x_tcgen05_guardrail_trap_unallocated_columns_being_dealloced
        .type           $__internal_2_$__cuda_sm10x_tcgen05_guardrail_trap_unallocated_columns_being_dealloced,@function
        .size           $__internal_2_$__cuda_sm10x_tcgen05_guardrail_trap_unallocated_columns_being_dealloced,(.L_x_147 - $__internal_2_$__cuda_sm10x_tcgen05_guardrail_trap_unallocated_columns_being_dealloced)
$__internal_2_$__cuda_sm10x_tcgen05_guardrail_trap_unallocated_columns_being_dealloced:
[----:B------:R-:W-:Y:S05]  /*9620*/  BPT.TRAP 0x1 ;  /* 0x000000040000795c */ /* 0x000fea0000300000 */
[----:B------:R-:W-:-:S04]  /*9630*/  HFMA2 R3, -RZ, RZ, 0, 0 ;  /* 0x00000000ff037431 */ /* 0x000fc800000001ff */
[----:B------:R-:W-:Y:S05]  /*9640*/  RET.REL.NODEC R2 `(_ZN7cutlass13device_kernelINS_4gemm6kernel13GemmUniversalIN4cute5tupleIJiiiiEEENS1_10collective13CollectiveMmaINS1_35MainloopSm100TmaUmmaWarpSpecializedILi5ELi2ELi4ENS5_IJNS4_1CILi1EEESB_SB_EEEEENS5_IJNSA_ILi128EEENSA_ILi112EEENSA_ILi64EEEEEENS_6half_tENS5_IJlSB_lEEESI_SJ_NS4_8TiledMMAINS4_8MMA_AtomIJNS4_20SM100_MMA_F16BF16_SSISI_SI_fLi128ELi112ELNS4_4UMMA5MajorE0ELSO_0ELNSN_7ScaleInE0ELSP_0EEEEEENS4_6LayoutISC_NS5_IJNSA_ILi0EEEST_ST_EEEEENS5_IJNS4_10UnderscoreESW_SW_EEEEENS4_13SM90_TMA_LOADENS4_14ComposedLayoutINS4_7SwizzleILi3ELi4ELi3EEENS4_18smem_ptr_flag_bitsILi16EEENSS_INS5_IJNSA_ILi8EEESG_EEENS5_IJSG_SB_EEEEEEEvNS4_8identityESZ_S19_vS1A_EENS_8epilogue10collective18CollectiveEpilogueINS1C_23Sm100TmaWarpSpecializedILi2ELi1ELi112ELb1ELb0EEEJSH_NS5_IJNSS_ISE_SB_EENSS_ISF_SB_EEEEESI_SJ_SI_SJ_NS1C_6fusion15FusionCallbacksIS1G_NS1K_17LinearCombinationISI_fSI_fLNS_15FloatRoundStyleE2EEESH_S1J_JEEENS4_5SM1004TMEM4LOAD26SM100_TMEM_LOAD_32dp32b16xESZ_NS10_INS11_ILi1ELi4ELi3EEES14_NSS_INS5_IJS15_NSA_ILi16EEEEEENS5_IJS1V_SB_EEEEEEENS4_39AutoVectorizingCopyWithAssumedAlignmentILi128EEENS4_14SM90_TMA_STOREES1Z_S21_S21_EEEvvEEEEvNT_6ParamsE) ;  /* 0xffffff68026c7950 */ /* 0x000fea0003c3ffff */
.L_x_146:
[----:B------:R-:W-:-:S00]  /*9650*/  BRA `(.L_x_146) ;  /* 0xfffffffc00fc7947 */ /* 0x000fc0000383ffff */
[----:B------:R-:W-:-:S00]  /*9660*/  NOP ;  /* 0x0000000000007918 */ /* 0x000fc00000000000 */
        /* <DEDUP_REMOVED lines=9> */
.L_x_147:


//--------------------- .nv.global.init           --------------------------
	.section	.nv.global.init,"aw",@progbits
.nv.global.init:
	.type		$str$27,@object
	.size		$str$27,($str$28 - $str$27)
$str$27:
        /*0000*/ 	.byte	0x28, 0x61, 0x64, 0x64, 0x72, 0x65, 0x73, 0x73, 0x20, 0x26, 0x20, 0x6d, 0x61, 0x73, 0x6b, 0x29
        /*0010*/ 	.byte	0x20, 0x3d, 0x3d, 0x20, 0x30, 0x00
	.type		$str$28,@object
	.size		$str$28,($str$26 - $str$28)
$str$28:
        /*0016*/ 	.byte	0x2f, 0x74, 0x6d, 0x70, 0x2f, 0x63, 0x75, 0x74, 0x6c, 0x61, 0x73, 0x73, 0x5f, 0x73, 0x77, 0x65
        /*0026*/ 	.byte	0x65, 0x70, 0x5f, 0x73, 0x72, 0x63, 0x2f, 0x69, 0x6e, 0x63, 0x6c, 0x75, 0x64, 0x65, 0x2f, 0x63
        /*0036*/ 	.byte	0x75, 0x74, 0x65, 0x2f, 0x70, 0x6f, 0x69, 0x6e, 0x74, 0x65, 0x72, 0x5f, 0x66, 0x6c, 0x61, 0x67
        /*0046*/ 	.byte	0x67, 0x65, 0x64, 0x2e, 0x68, 0x70, 0x70, 0x00
	.type		$str$26,@object
	.size		$str$26,($str$25 - $str$26)
$str$26:
        /*004e*/ 	.byte	0x2f, 0x74, 0x6d, 0x70, 0x2f, 0x63, 0x75, 0x74, 0x6c, 0x61, 0x73, 0x73, 0x5f, 0x73, 0x77, 0x65
        /*005e*/ 	.byte	0x65, 0x70, 0x5f, 0x73, 0x72, 0x63, 0x2f, 0x69, 0x6e, 0x63, 0x6c, 0x75, 0x64, 0x65, 0x2f, 0x63
        /*006e*/ 	.byte	0x75, 0x74, 0x65, 0x2f, 0x61, 0x74, 0x6f, 0x6d, 0x2f, 0x63, 0x6f, 0x70, 0x79, 0x5f, 0x74, 0x72
        /*007e*/ 	.byte	0x61, 0x69, 0x74, 0x73, 0x5f, 0x73, 0x6d, 0x31, 0x30, 0x30, 0x2e, 0x68, 0x70, 0x70, 0x00
	.type		$str$25,@object
	.size		$str$25,(__unnamed_1 - $str$25)
$str$25:
        /*008d*/ 	.byte	0x28, 0x28, 0x75, 0x69, 0x6e, 0x74, 0x33, 0x32, 0x5f, 0x74, 0x28, 0x74, 0x68, 0x72, 0x65, 0x61
        /*009d*/ 	.byte	0x64, 0x49, 0x64, 0x78, 0x2e, 0x78, 0x29, 0x20, 0x2f, 0x20, 0x33, 0x32, 0x29, 0x20, 0x25, 0x20
        /*00ad*/ 	.byte	0x34, 0x29, 0x20, 0x3d, 0x3d, 0x20, 0x28, 0x28, 0x28, 0x74, 0x6d, 0x65, 0x6d, 0x5f, 0x61, 0x64
        /*00bd*/ 	.byte	0x64, 0x72, 0x20, 0x3e, 0x3e, 0x20, 0x31, 0x36, 0x29, 0x20, 0x2f, 0x20, 0x33, 0x32, 0x29, 0x20
        /*00cd*/ 	.byte	0x25, 0x20, 0x34, 0x29, 0x00
	.type		__unnamed_1,@object
	.size		__unnamed_1,(__unnamed_2 - __unnamed_1)
__unnamed_1:
        /*00d2*/ 	.byte	0x61, 0x75, 0x74, 0x6f, 0x20, 0x63, 0x75, 0x74, 0x65, 0x3a, 0x3a, 0x61, 0x73, 0x5f, 0x70, 0x6f
        /* <DEDUP_REMOVED lines=24> */
        /*0262*/ 	.byte	0x34, 0x33, 0x33, 0x36, 0x3e, 0x3e, 0x3e, 0x3e, 0x5d, 0x00
	.type		__unnamed_2,@object
	.size		__unnamed_2,(.L_2 - __unnamed_2)
__unnamed_2:
        /* <DEDUP_REMOVED lines=40> */
        /*04ec*/ 	.byte	0x3a, 0x3a, 0x43, 0x3c, 0x30, 0x3e, 0x3e, 0x3e, 0x3e, 0x5d, 0x00
.L_2:


//--------------------- .nv.shared._ZN7cutlass13device_kernelINS_4gemm6kernel13GemmUniversalIN4cute5tupleIJiiiiEEENS1_10collective13CollectiveMmaINS1_35MainloopSm100TmaUmmaWarpSpecializedILi5ELi2ELi4ENS5_IJNS4_1CILi1EEESB_SB_EEEEENS5_IJNSA_ILi128EEENSA_ILi112EEENSA_ILi64EEEEEENS_6half_tENS5_IJlSB_lEEESI_SJ_NS4_8TiledMMAINS4_8MMA_AtomIJNS4_20SM100_MMA_F16BF16_SSISI_SI_fLi128ELi112ELNS4_4UMMA5MajorE0ELSO_0ELNSN_7ScaleInE0ELSP_0EEEEEENS4_6LayoutISC_NS5_IJNSA_ILi0EEEST_ST_EEEEENS5_IJNS4_10UnderscoreESW_SW_EEEEENS4_13SM90_TMA_LOADENS4_14ComposedLayoutINS4_7SwizzleILi3ELi4ELi3EEENS4_18smem_ptr_flag_bitsILi16EEENSS_INS5_IJNSA_ILi8EEESG_EEENS5_IJSG_SB_EEEEEEEvNS4_8identityESZ_S19_vS1A_EENS_8epilogue10collective18CollectiveEpilogueINS1C_23Sm100TmaWarpSpecializedILi2ELi1ELi112ELb1ELb0EEEJSH_NS5_IJNSS_ISE_SB_EENSS_ISF_SB_EEEEESI_SJ_SI_SJ_NS1C_6fusion15FusionCallbacksIS1G_NS1K_17LinearCombinationISI_fSI_fLNS_15FloatRoundStyleE2EEESH_S1J_JEEENS4_5SM1004TMEM4LOAD26SM100_TMEM_LOAD_32dp32b16xESZ_NS10_INS11_ILi1ELi4ELi3EEES14_NSS_INS5_IJS15_NSA_ILi16EEEEEENS5_IJS1V_SB_EEEEEEENS4_39AutoVectorizingCopyWithAssumedAlignmentILi128EEENS4_14SM90_TMA_STOREES1Z_S21_S21_EEEvvEEEEvNT_6ParamsE --------------------------
	.section	.nv.shared._ZN7cutlass13device_kernelINS_4gemm6kernel13GemmUniversalIN4cute5tupleIJiiiiEEENS1_10collective13CollectiveMmaINS1_35MainloopSm100TmaUmmaWarpSpecializedILi5ELi2ELi4ENS5_IJNS4_1CILi1EEESB_SB_EEEEENS5_IJNSA_ILi128EEENSA_ILi112EEENSA_ILi64EEEEEENS_6half_tENS5_IJlSB_lEEESI_SJ_NS4_8TiledMMAINS4_8MMA_AtomIJNS4_20SM100_MMA_F16BF16_SSISI_SI_fLi128ELi112ELNS4_4UMMA5MajorE0ELSO_0ELNSN_7ScaleInE0ELSP_0EEEEEENS4_6LayoutISC_NS5_IJNSA_ILi0EEEST_ST_EEEEENS5_IJNS4_10UnderscoreESW_SW_EEEEENS4_13SM90_TMA_LOADENS4_14ComposedLayoutINS4_7SwizzleILi3ELi4ELi3EEENS4_18smem_ptr_flag_bitsILi16EEENSS_INS5_IJNSA_ILi8EEESG_EEENS5_IJSG_SB_EEEEEEEvNS4_8identityESZ_S19_vS1A_EENS_8epilogue10collective18CollectiveEpilogueINS1C_23Sm100TmaWarpSpecializedILi2ELi1ELi112ELb1ELb0EEEJSH_NS5_IJNSS_ISE_SB_EENSS_ISF_SB_EEEEESI_SJ_SI_SJ_NS1C_6fusion15FusionCallbacksIS1G_NS1K_17LinearCombinationISI_fSI_fLNS_15FloatRoundStyleE2EEESH_S1J_JEEENS4_5SM1004TMEM4LOAD26SM100_TMEM_LOAD_32dp32b16xESZ_NS10_INS11_ILi1ELi4ELi3EEES14_NSS_INS5_IJS15_NSA_ILi16EEEEEENS5_IJS1V_SB_EEEEEEENS4_39AutoVectorizingCopyWithAssumedAlignmentILi128EEENS4_14SM90_TMA_STOREES1Z_S21_S21_EEEvvEEEEvNT_6ParamsE,"aw",@nobits
	.sectionflags	@""
	.align	16
	.zero		1024


//--------------------- .nv.shared.reserved.0     --------------------------
	.section	.nv.shared.reserved.0,"aw",@nobits
	.weak		__nv_reservedSMEM_offset_0_alias
	.size		__nv_reservedSMEM_offset_0_alias, 0, 64
	.other		__nv_reservedSMEM_offset_0_alias,@"STO_CUDA_RESERVED_SHARED STV_DEFAULT"
__nv_reservedSMEM_offset_0_alias:
	.zero		0
.nv.shared.reserved.0:
	.zero		64
	.weak		__nv_reservedSMEM_tcgen05_partition
	.type		__nv_reservedSMEM_tcgen05_partition,@object
	.size		__nv_reservedSMEM_tcgen05_partition,(.L_0 - __nv_reservedSMEM_tcgen05_partition)
__nv_reservedSMEM_tcgen05_partition:
	.zero		32
.L_0:


//--------------------- .nv.global                --------------------------
	.section	.nv.global,"aw",@nobits
.nv.global:
	.type		_ZN40_INTERNAL_9aa80e5c_4_k_cu_82b6492d_128234cute1_E,@object
	.size		_ZN40_INTERNAL_9aa80e5c_4_k_cu_82b6492d_128234cute1_E,(_ZN40_INTERNAL_9aa80e5c_4_k_cu_82b6492d_128234cuda3std3__45__cpo6cbeginE - _ZN40_INTERNAL_9aa80e5c_4_k_cu_82b6492d_128234cute1_E)
_ZN40_INTERNAL_9aa80e5c_4_k_cu_82b6492d_128234cute1_E:
	.zero		1
	.type		_ZN40_INTERNAL_9aa80e5c_4_k_cu_82b6492d_128234cuda3std3__45__cpo6cbeginE,@object
	.size		_ZN40_INTERNAL_9aa80e5c_4_k_cu_82b6492d_128234cuda3std3__45__cpo6cbeginE,(_ZN40_INTERNAL_9aa80e5c_4_k_cu_82b6492d_128234cuda3std3__48in_placeE - _ZN40_INTERNAL_9aa80e5c_4_k_cu_82b6492d_128234cuda3std3__45__cpo6cbeginE)
_ZN40_INTERNAL_9aa80e5c_4_k_cu_82b6492d_128234cuda3std3__45__cpo6cbeginE:
	.zero		1
	.type		_ZN40_INTERNAL_9aa80e5c_4_k_cu_82b6492d_128234cuda3std3__48in_placeE,@object
	.size		_ZN40_INTERNAL_9aa80e5c_4_k_cu_82b6492d_128234cuda3std3__48in_placeE,(_ZN40_INTERNAL_9aa80e5c_4_k_cu_82b6492d_128234cuda3std6ranges3__45__cpo9iter_moveE - _ZN40_INTERNAL_9aa80e5c_4_k_cu_82b6492d_128234cuda3std3__48in_placeE)
_ZN40_INTERNAL_9aa80e5c_4_k_cu_82b6492d_128234cuda3std3__48in_placeE:
	.zero		1
	.type		_ZN40_INTERNAL_9aa80e5c_4_k_cu_82b6492d_128234cuda3std6ranges3__45__cpo9iter_moveE,@object
	.size		_ZN40_INTERNAL_9aa80e5c_4_k_cu_82b6492d_128234cuda3std6ranges3__45__cpo9iter_moveE,(_ZN40_INTERNAL_9aa80e5c_4_k_cu_82b6492d_128234cuda3std3__45__cpo5beginE - _ZN40_INTERNAL_9aa80e5c_4_k_cu_82b6492d_128234cuda3std6ranges3__45__cpo9iter_moveE)
_ZN40_INTERNAL_9aa80e5c_4_k_cu_82b6492d_128234cuda3std6ranges3__45__cpo9iter_moveE:
	.zero		1
	.type		_ZN40_INTERNAL_9aa80e5c_4_k_cu_82b6492d_128234cuda3std3__45__cpo5beginE,@object
	.size		_ZN40_INTERNAL_9aa80e5c_4_k_cu_82b6492d_128234cuda3std3__45__cpo5beginE,(_ZN40_INTERNAL_9aa80e5c_4_k_cu_82b6492d_128234cuda3std3__442_GLOBAL__N__9aa80e5c_4_k_cu_82b6492d_128236ignoreE - _ZN40_INTERNAL_9aa80e5c_4_k_cu_82b6492d_128234cuda3std3__45__cpo5beginE)
_ZN40_INTERNAL_9aa80e5c_4_k_cu_82b6492d_128234cuda3std3__45__cpo5beginE:
	.zero		1
	.type		_ZN40_INTERNAL_9aa80e5c_4_k_cu_82b6492d_128234cuda3std3__442_GLOBAL__N__9aa80e5c_4_k_cu_82b6492d_128236ignoreE,@object
	.size		_ZN40_INTERNAL_9aa80e5c_4_k_cu_82b6492d_128234cuda3std3__442_GLOBAL__N__9aa80e5c_4_k_cu_82b6492d_128236ignoreE,(_ZN40_INTERNAL_9aa80e5c_4_k_cu_82b6492d_128234cute7productE - _ZN40_INTERNAL_9aa80e5c_4_k_cu_82b6492d_128234cuda3std3__442_GLOBAL__N__9aa80e5c_4_k_cu_82b6492d_128236ignoreE)
_ZN40_INTERNAL_9aa80e5c_4_k_cu_82b6492d_128234cuda3std3__442_GLOBAL__N__9aa80e5c_4_k_cu_82b6492d_128236ignoreE:
	.zero		1
	.type		_ZN40_INTERNAL_9aa80e5c_4_k_cu_82b6492d_128234cute7productE,@object
	.size		_ZN40_INTERNAL_9aa80e5c_4_k_cu_82b6492d_128234cute7productE,(_ZN40_INTERNAL_9aa80e5c_4_k_cu_82b6492d_128234cuda3std3__45__cpo3endE - _ZN40_INTERNAL_9aa80e5c_4_k_cu_82b6492d_128234cute7productE)
_ZN40_INTERNAL_9aa80e5c_4_k_cu_82b6492d_128234cute7productE:
	.zero		1
	.type		_ZN40_INTERNAL_9aa80e5c_4_k_cu_82b6492d_128234cuda3std3__45__cpo3endE,@object
	.size		_ZN40_INTERNAL_9aa80e5c_4_k_cu_82b6492d_128234cuda3std3__45__cpo3endE,(_ZN40_INTERNAL_9aa80e5c_4_k_cu_82b6492d_128234cuda3std3__419piecewise_constructE - _ZN40_INTERNAL_9aa80e5c_4_k_cu_82b6492d_128234cuda3std3__45__cpo3endE)
_ZN40_INTERNAL_9aa80e5c_4_k_cu_82b6492d_128234cuda3std3__45__cpo3endE:
	.zero		1
	.type		_ZN40_INTERNAL_9aa80e5c_4_k_cu_82b6492d_128234cuda3std3__419piecewise_constructE,@object
	.size		_ZN40_INTERNAL_9aa80e5c_4_k_cu_82b6492d_128234cuda3std3__419piecewise_constructE,(_ZN40_INTERNAL_9aa80e5c_4_k_cu_82b6492d_128234cuda3std3__45__cpo4cendE - _ZN40_INTERNAL_9aa80e5c_4_k_cu_82b6492d_128234cuda3std3__419piecewise_constructE)
_ZN40_INTERNAL_9aa80e5c_4_k_cu_82b6492d_128234cuda3std3__419piecewise_constructE:
	.zero		1
	.type		_ZN40_INTERNAL_9aa80e5c_4_k_cu_82b6492d_128234cuda3std3__45__cpo4cendE,@object
	.size		_ZN40_INTERNAL_9aa80e5c_4_k_cu_82b6492d_128234cuda3std3__45__cpo4cendE,(_ZN40_INTERNAL_9aa80e5c_4_k_cu_82b6492d_128234cuda3std6ranges3__45__cpo4swapE - _ZN40_INTERNAL_9aa80e5c_4_k_cu_82b6492d_128234cuda3std3__45__cpo4cendE)
_ZN40_INTERNAL_9aa80e5c_4_k_cu_82b6492d_128234cuda3std3__45__cpo4cendE:
	.zero		1
	.type		_ZN40_INTERNAL_9aa80e5c_4_k_cu_82b6492d_128234cuda3std6ranges3__45__cpo4swapE,@object
	.size		_ZN40_INTERNAL_9aa80e5c_4_k_cu_82b6492d_128234cuda3std6ranges3__45__cpo4swapE,(.L_10 - _ZN40_INTERNAL_9aa80e5c_4_k_cu_82b6492d_128234cuda3std6ranges3__45__cpo4swapE)
_ZN40_INTERNAL_9aa80e5c_4_k_cu_82b6492d_128234cuda3std6ranges3__45__cpo4swapE:
	.zero		1
.L_10:


//--------------------- .nv.constant0._ZN7cutlass13device_kernelINS_4gemm6kernel13GemmUniversalIN4cute5tupleIJiiiiEEENS1_10collective13CollectiveMmaINS1_35MainloopSm100TmaUmmaWarpSpecializedILi5ELi2ELi4ENS5_IJNS4_1CILi1EEESB_SB_EEEEENS5_IJNSA_ILi128EEENSA_ILi112EEENSA_ILi64EEEEEENS_6half_tENS5_IJlSB_lEEESI_SJ_NS4_8TiledMMAINS4_8MMA_AtomIJNS4_20SM100_MMA_F16BF16_SSISI_SI_fLi128ELi112ELNS4_4UMMA5MajorE0ELSO_0ELNSN_7ScaleInE0ELSP_0EEEEEENS4_6LayoutISC_NS5_IJNSA_ILi0EEEST_ST_EEEEENS5_IJNS4_10UnderscoreESW_SW_EEEEENS4_13SM90_TMA_LOADENS4_14ComposedLayoutINS4_7SwizzleILi3ELi4ELi3EEENS4_18smem_ptr_flag_bitsILi16EEENSS_INS5_IJNSA_ILi8EEESG_EEENS5_IJSG_SB_EEEEEEEvNS4_8identityESZ_S19_vS1A_EENS_8epilogue10collective18CollectiveEpilogueINS1C_23Sm100TmaWarpSpecializedILi2ELi1ELi112ELb1ELb0EEEJSH_NS5_IJNSS_ISE_SB_EENSS_ISF_SB_EEEEESI_SJ_SI_SJ_NS1C_6fusion15FusionCallbacksIS1G_NS1K_17LinearCombinationISI_fSI_fLNS_15FloatRoundStyleE2EEESH_S1J_JEEENS4_5SM1004TMEM4LOAD26SM100_TMEM_LOAD_32dp32b16xESZ_NS10_INS11_ILi1ELi4ELi3EEES14_NSS_INS5_IJS15_NSA_ILi16EEEEEENS5_IJS1V_SB_EEEEEEENS4_39AutoVectorizingCopyWithAssumedAlignmentILi128EEENS4_14SM90_TMA_STOREES1Z_S21_S21_EEEvvEEEEvNT_6ParamsE --------------------------
	.section	.nv.constant0._ZN7cutlass13device_kernelINS_4gemm6kernel13GemmUniversalIN4cute5tupleIJiiiiEEENS1_10collective13CollectiveMmaINS1_35MainloopSm100TmaUmmaWarpSpecializedILi5ELi2ELi4ENS5_IJNS4_1CILi1EEESB_SB_EEEEENS5_IJNSA_ILi128EEENSA_ILi112EEENSA_ILi64EEEEEENS_6half_tENS5_IJlSB_lEEESI_SJ_NS4_8TiledMMAINS4_8MMA_AtomIJNS4_20SM100_MMA_F16BF16_SSISI_SI_fLi128ELi112ELNS4_4UMMA5MajorE0ELSO_0ELNSN_7ScaleInE0ELSP_0EEEEEENS4_6LayoutISC_NS5_IJNSA_ILi0EEEST_ST_EEEEENS5_IJNS4_10UnderscoreESW_SW_EEEEENS4_13SM90_TMA_LOADENS4_14ComposedLayoutINS4_7SwizzleILi3ELi4ELi3EEENS4_18smem_ptr_flag_bitsILi16EEENSS_INS5_IJNSA_ILi8EEESG_EEENS5_IJSG_SB_EEEEEEEvNS4_8identityESZ_S19_vS1A_EENS_8epilogue10collective18CollectiveEpilogueINS1C_23Sm100TmaWarpSpecializedILi2ELi1ELi112ELb1ELb0EEEJSH_NS5_IJNSS_ISE_SB_EENSS_ISF_SB_EEEEESI_SJ_SI_SJ_NS1C_6fusion15FusionCallbacksIS1G_NS1K_17LinearCombinationISI_fSI_fLNS_15FloatRoundStyleE2EEESH_S1J_JEEENS4_5SM1004TMEM4LOAD26SM100_TMEM_LOAD_32dp32b16xESZ_NS10_INS11_ILi1ELi4ELi3EEES14_NSS_INS5_IJS15_NSA_ILi16EEEEEENS5_IJS1V_SB_EEEEEEENS4_39AutoVectorizingCopyWithAssumedAlignmentILi128EEENS4_14SM90_TMA_STOREES1Z_S21_S21_EEEvvEEEEvNT_6ParamsE,"a",@progbits
	.sectionflags	@""
	.align	4
.nv.constant0._ZN7cutlass13device_kernelINS_4gemm6kernel13GemmUniversalIN4cute5tupleIJiiiiEEENS1_10collective13CollectiveMmaINS1_35MainloopSm100TmaUmmaWarpSpecializedILi5ELi2ELi4ENS5_IJNS4_1CILi1EEESB_SB_EEEEENS5_IJNSA_ILi128EEENSA_ILi112EEENSA_ILi64EEEEEENS_6half_tENS5_IJlSB_lEEESI_SJ_NS4_8TiledMMAINS4_8MMA_AtomIJNS4_20SM100_MMA_F16BF16_SSISI_SI_fLi128ELi112ELNS4_4UMMA5MajorE0ELSO_0ELNSN_7ScaleInE0ELSP_0EEEEEENS4_6LayoutISC_NS5_IJNSA_ILi0EEEST_ST_EEEEENS5_IJNS4_10UnderscoreESW_SW_EEEEENS4_13SM90_TMA_LOADENS4_14ComposedLayoutINS4_7SwizzleILi3ELi4ELi3EEENS4_18smem_ptr_flag_bitsILi16EEENSS_INS5_IJNSA_ILi8EEESG_EEENS5_IJSG_SB_EEEEEEEvNS4_8identityESZ_S19_vS1A_EENS_8epilogue10collective18CollectiveEpilogueINS1C_23Sm100TmaWarpSpecializedILi2ELi1ELi112ELb1ELb0EEEJSH_NS5_IJNSS_ISE_SB_EENSS_ISF_SB_EEEEESI_SJ_SI_SJ_NS1C_6fusion15FusionCallbacksIS1G_NS1K_17LinearCombinationISI_fSI_fLNS_15FloatRoundStyleE2EEESH_S1J_JEEENS4_5SM1004TMEM4LOAD26SM100_TMEM_LOAD_32dp32b16xESZ_NS10_INS11_ILi1ELi4ELi3EEES14_NSS_INS5_IJS15_NSA_ILi16EEEEEENS5_IJS1V_SB_EEEEEEENS4_39AutoVectorizingCopyWithAssumedAlignmentILi128EEENS4_14SM90_TMA_STOREES1Z_S21_S21_EEEvvEEEEvNT_6ParamsE:
	.zero		2944


//--------------------- SYMBOLS --------------------------

	.type		.nv.reservedSmem.offset0,@object
	.size		.nv.reservedSmem.offset0,0x4
	.type		.nv.reservedSmem.cap,@object
	.size		.nv.reservedSmem.cap,0x4
	.type		__assertfail,@function
